//
// Generated by NVIDIA NVVM Compiler
//
// Compiler Build ID: CL-36424714
// Cuda compilation tools, release 13.0, V13.0.88
// Based on NVVM 20.0.0
//

.version 9.0
.target sm_100
.address_size 64

	// .globl	_Z4funcPiyyS_S_iiiPy

.visible .entry _Z4funcPiyyS_S_iiiPy(
	.param .u64 .ptr .align 1 _Z4funcPiyyS_S_iiiPy_param_0,
	.param .u64 _Z4funcPiyyS_S_iiiPy_param_1,
	.param .u64 _Z4funcPiyyS_S_iiiPy_param_2,
	.param .u64 .ptr .align 1 _Z4funcPiyyS_S_iiiPy_param_3,
	.param .u64 .ptr .align 1 _Z4funcPiyyS_S_iiiPy_param_4,
	.param .u32 _Z4funcPiyyS_S_iiiPy_param_5,
	.param .u32 _Z4funcPiyyS_S_iiiPy_param_6,
	.param .u32 _Z4funcPiyyS_S_iiiPy_param_7,
	.param .u64 .ptr .align 1 _Z4funcPiyyS_S_iiiPy_param_8
)
{
	.local .align 16 .b8 	__local_depot0[49424];
	.reg .b64 	%SP;
	.reg .b64 	%SPL;
	.reg .pred 	%p<113>;
	.reg .b32 	%r<1546>;
	.reg .b64 	%rd<305>;

	mov.u64 	%SPL, __local_depot0;
	ld.param.u64 	%rd74, [_Z4funcPiyyS_S_iiiPy_param_0];
	ld.param.u64 	%rd70, [_Z4funcPiyyS_S_iiiPy_param_1];
	ld.param.u64 	%rd71, [_Z4funcPiyyS_S_iiiPy_param_2];
	ld.param.u64 	%rd75, [_Z4funcPiyyS_S_iiiPy_param_4];
	ld.param.u32 	%r158, [_Z4funcPiyyS_S_iiiPy_param_5];
	ld.param.u32 	%r159, [_Z4funcPiyyS_S_iiiPy_param_6];
	ld.param.u32 	%r160, [_Z4funcPiyyS_S_iiiPy_param_7];
	ld.param.u64 	%rd73, [_Z4funcPiyyS_S_iiiPy_param_8];
	cvta.to.global.u64 	%rd1, %rd74;
	cvta.to.global.u64 	%rd2, %rd75;
	add.u64 	%rd3, %SPL, 0;
	add.u64 	%rd4, %SPL, 16384;
	add.u64 	%rd5, %SPL, 32768;
	add.u64 	%rd6, %SPL, 49152;
	mov.u32 	%r161, %ctaid.x;
	mov.u32 	%r162, %ntid.x;
	mov.u32 	%r163, %tid.x;
	mad.lo.s32 	%r164, %r161, %r162, %r163;
	cvt.u64.u32 	%rd7, %r164;
	mad.lo.s64 	%rd8, %rd70, %rd7, %rd70;
	setp.le.u64 	%p1, %rd71, %rd7;
	@%p1 bra 	$L__BB0_2;
	add.s64 	%rd296, %rd8, %rd7;
	bra.uni 	$L__BB0_3;
$L__BB0_2:
	add.s64 	%rd80, %rd71, %rd8;
	add.s64 	%rd296, %rd80, -1;
$L__BB0_3:
	min.u64 	%rd81, %rd71, %rd7;
	mad.lo.s64 	%rd297, %rd70, %rd7, %rd81;
	setp.gt.u64 	%p2, %rd297, %rd296;
	mov.b32 	%r1486, 0;
	@%p2 bra 	$L__BB0_132;
	add.s32 	%r1, %r158, -1;
	mul.lo.s32 	%r2, %r1, %r159;
	setp.lt.s32 	%p3, %r158, 2;
	cvt.s64.s32 	%rd13, %r160;
	cvt.s64.s32 	%rd82, %r1;
	mul.lo.s64 	%rd14, %rd82, %rd7;
	@%p3 bra 	$L__BB0_102;
	add.s32 	%r3, %r159, -1;
	and.b32  	%r4, %r159, 15;
	add.s32 	%r5, %r4, -1;
	and.b32  	%r6, %r159, 7;
	add.s32 	%r7, %r6, -1;
	add.s32 	%r8, %r158, -2;
	add.s32 	%r812, %r158, 15;
	and.b32  	%r813, %r812, 15;
	add.s32 	%r9, %r813, -1;
	add.s32 	%r814, %r158, 7;
	and.b32  	%r815, %r814, 7;
	add.s32 	%r10, %r815, -1;
	and.b32  	%r11, %r159, 2147483632;
	and.b32  	%r12, %r159, 3;
	and.b32  	%r13, %r812, 7;
	and.b32  	%r14, %r814, 3;
	neg.s32 	%r15, %r11;
	cvta.to.global.u64 	%rd15, %rd73;
	mov.b32 	%r1486, 0;
$L__BB0_6:
	setp.gt.s32 	%p44, %r159, 0;
	@%p44 bra 	$L__BB0_89;
$L__BB0_7:
	mov.b32 	%r1478, 0;
$L__BB0_8:
	mul.wide.u32 	%rd165, %r1478, 8;
	add.s64 	%rd166, %rd15, %rd165;
	ld.global.u64 	%rd23, [%rd166];
	or.b64  	%rd167, %rd297, %rd23;
	and.b64  	%rd168, %rd167, -4294967296;
	setp.ne.s64 	%p54, %rd168, 0;
	@%p54 bra 	$L__BB0_10;
	cvt.u32.u64 	%r858, %rd23;
	cvt.u32.u64 	%r859, %rd297;
	div.u32 	%r860, %r859, %r858;
	cvt.u64.u32 	%rd301, %r860;
	bra.uni 	$L__BB0_11;
$L__BB0_10:
	div.u64 	%rd301, %rd297, %rd23;
$L__BB0_11:
	or.b64  	%rd169, %rd301, %rd13;
	and.b64  	%rd170, %rd169, -4294967296;
	setp.ne.s64 	%p55, %rd170, 0;
	@%p55 bra 	$L__BB0_13;
	cvt.u32.u64 	%r861, %rd13;
	cvt.u32.u64 	%r862, %rd301;
	rem.u32 	%r863, %r862, %r861;
	cvt.u64.u32 	%rd302, %r863;
	bra.uni 	$L__BB0_14;
$L__BB0_13:
	rem.u64 	%rd302, %rd301, %rd13;
$L__BB0_14:
	cvt.u32.u64 	%r864, %rd302;
	mul.wide.u32 	%rd171, %r1478, 4;
	add.s64 	%rd172, %rd6, %rd171;
	st.local.u32 	[%rd172], %r864;
	setp.eq.s32 	%p56, %r864, 0;
	@%p56 bra 	$L__BB0_25;
	setp.eq.s32 	%p57, %r864, 1;
	@%p57 bra 	$L__BB0_20;
	setp.ne.s32 	%p58, %r864, 2;
	@%p58 bra 	$L__BB0_21;
	@%p44 bra 	$L__BB0_18;
	bra.uni 	$L__BB0_21;
$L__BB0_18:
	setp.lt.u32 	%p60, %r3, 15;
	mul.lo.s32 	%r51, %r1478, %r159;
	mov.b32 	%r1494, 0;
	@%p60 bra 	$L__BB0_53;
	mov.b32 	%r1479, 0;
	bra.uni 	$L__BB0_52;
$L__BB0_20:
	@%p44 bra 	$L__BB0_39;
$L__BB0_21:
	add.s32 	%r1478, %r1478, 1;
	setp.eq.s32 	%p89, %r1478, %r1;
	@%p89 bra 	$L__BB0_22;
	bra.uni 	$L__BB0_8;
$L__BB0_22:
	mov.b32 	%r1484, 0;
	@%p44 bra 	$L__BB0_23;
	bra.uni 	$L__BB0_87;
$L__BB0_23:
	setp.lt.u32 	%p91, %r3, 15;
	mov.b32 	%r1484, 0;
	mov.u32 	%r1504, %r1484;
	@%p91 bra 	$L__BB0_77;
	mov.b32 	%r1484, 0;
	mov.u32 	%r1483, %r1484;
	bra.uni 	$L__BB0_76;
$L__BB0_25:
	@%p44 bra 	$L__BB0_26;
	bra.uni 	$L__BB0_21;
$L__BB0_26:
	setp.lt.u32 	%p80, %r3, 15;
	mul.lo.s32 	%r39, %r1478, %r159;
	mov.b32 	%r1488, 0;
	@%p80 bra 	$L__BB0_29;
	mov.b32 	%r1481, 0;
$L__BB0_28:
	.pragma "nounroll";
	add.s32 	%r1065, %r1481, %r39;
	mul.wide.u32 	%rd229, %r1065, 4;
	add.s64 	%rd230, %rd1, %rd229;
	ld.global.u32 	%r1066, [%rd230];
	mul.wide.u32 	%rd231, %r1481, 4;
	add.s64 	%rd232, %rd3, %rd231;
	ld.local.v4.u32 	{%r1067, %r1068, %r1069, %r1070}, [%rd232];
	add.s32 	%r1071, %r1067, %r1066;
	ld.global.u32 	%r1072, [%rd230+4];
	add.s32 	%r1073, %r1068, %r1072;
	ld.global.u32 	%r1074, [%rd230+8];
	add.s32 	%r1075, %r1069, %r1074;
	ld.global.u32 	%r1076, [%rd230+12];
	add.s32 	%r1077, %r1070, %r1076;
	st.local.v4.u32 	[%rd232], {%r1071, %r1073, %r1075, %r1077};
	ld.global.u32 	%r1078, [%rd230+16];
	ld.local.v4.u32 	{%r1079, %r1080, %r1081, %r1082}, [%rd232+16];
	add.s32 	%r1083, %r1079, %r1078;
	ld.global.u32 	%r1084, [%rd230+20];
	add.s32 	%r1085, %r1080, %r1084;
	ld.global.u32 	%r1086, [%rd230+24];
	add.s32 	%r1087, %r1081, %r1086;
	ld.global.u32 	%r1088, [%rd230+28];
	add.s32 	%r1089, %r1082, %r1088;
	st.local.v4.u32 	[%rd232+16], {%r1083, %r1085, %r1087, %r1089};
	ld.global.u32 	%r1090, [%rd230+32];
	ld.local.v4.u32 	{%r1091, %r1092, %r1093, %r1094}, [%rd232+32];
	add.s32 	%r1095, %r1091, %r1090;
	ld.global.u32 	%r1096, [%rd230+36];
	add.s32 	%r1097, %r1092, %r1096;
	ld.global.u32 	%r1098, [%rd230+40];
	add.s32 	%r1099, %r1093, %r1098;
	ld.global.u32 	%r1100, [%rd230+44];
	add.s32 	%r1101, %r1094, %r1100;
	st.local.v4.u32 	[%rd232+32], {%r1095, %r1097, %r1099, %r1101};
	ld.global.u32 	%r1102, [%rd230+48];
	ld.local.v4.u32 	{%r1103, %r1104, %r1105, %r1106}, [%rd232+48];
	add.s32 	%r1107, %r1103, %r1102;
	ld.global.u32 	%r1108, [%rd230+52];
	add.s32 	%r1109, %r1104, %r1108;
	ld.global.u32 	%r1110, [%rd230+56];
	add.s32 	%r1111, %r1105, %r1110;
	ld.global.u32 	%r1112, [%rd230+60];
	add.s32 	%r1113, %r1106, %r1112;
	st.local.v4.u32 	[%rd232+48], {%r1107, %r1109, %r1111, %r1113};
	add.s32 	%r1481, %r1481, 16;
	setp.eq.s32 	%p81, %r1481, %r11;
	mov.u32 	%r1488, %r11;
	@%p81 bra 	$L__BB0_29;
	bra.uni 	$L__BB0_28;
$L__BB0_29:
	setp.eq.s32 	%p82, %r4, 0;
	@%p82 bra 	$L__BB0_21;
	setp.lt.u32 	%p83, %r5, 7;
	@%p83 bra 	$L__BB0_32;
	add.s32 	%r1114, %r1488, %r39;
	mul.wide.u32 	%rd233, %r1114, 4;
	add.s64 	%rd234, %rd1, %rd233;
	ld.global.u32 	%r1115, [%rd234];
	cvt.u64.u32 	%rd235, %r1488;
	mul.wide.u32 	%rd236, %r1488, 4;
	add.s64 	%rd237, %rd3, %rd236;
	ld.local.u32 	%r1116, [%rd237];
	add.s32 	%r1117, %r1116, %r1115;
	st.local.u32 	[%rd237], %r1117;
	cvt.u64.u32 	%rd238, %r39;
	add.s64 	%rd239, %rd235, %rd238;
	shl.b64 	%rd240, %rd239, 2;
	add.s64 	%rd241, %rd1, %rd240;
	ld.global.u32 	%r1118, [%rd241+4];
	ld.local.u32 	%r1119, [%rd237+4];
	add.s32 	%r1120, %r1119, %r1118;
	st.local.u32 	[%rd237+4], %r1120;
	ld.global.u32 	%r1121, [%rd241+8];
	ld.local.u32 	%r1122, [%rd237+8];
	add.s32 	%r1123, %r1122, %r1121;
	st.local.u32 	[%rd237+8], %r1123;
	ld.global.u32 	%r1124, [%rd241+12];
	ld.local.u32 	%r1125, [%rd237+12];
	add.s32 	%r1126, %r1125, %r1124;
	st.local.u32 	[%rd237+12], %r1126;
	ld.global.u32 	%r1127, [%rd241+16];
	ld.local.u32 	%r1128, [%rd237+16];
	add.s32 	%r1129, %r1128, %r1127;
	st.local.u32 	[%rd237+16], %r1129;
	ld.global.u32 	%r1130, [%rd241+20];
	ld.local.u32 	%r1131, [%rd237+20];
	add.s32 	%r1132, %r1131, %r1130;
	st.local.u32 	[%rd237+20], %r1132;
	ld.global.u32 	%r1133, [%rd241+24];
	ld.local.u32 	%r1134, [%rd237+24];
	add.s32 	%r1135, %r1134, %r1133;
	st.local.u32 	[%rd237+24], %r1135;
	ld.global.u32 	%r1136, [%rd241+28];
	ld.local.u32 	%r1137, [%rd237+28];
	add.s32 	%r1138, %r1137, %r1136;
	st.local.u32 	[%rd237+28], %r1138;
	add.s32 	%r1488, %r1488, 8;
$L__BB0_32:
	setp.eq.s32 	%p84, %r6, 0;
	@%p84 bra 	$L__BB0_21;
	setp.lt.u32 	%p85, %r7, 3;
	@%p85 bra 	$L__BB0_35;
	add.s32 	%r1139, %r1488, %r39;
	mul.wide.u32 	%rd242, %r1139, 4;
	add.s64 	%rd243, %rd1, %rd242;
	ld.global.u32 	%r1140, [%rd243];
	cvt.u64.u32 	%rd244, %r1488;
	mul.wide.u32 	%rd245, %r1488, 4;
	add.s64 	%rd246, %rd3, %rd245;
	ld.local.u32 	%r1141, [%rd246];
	add.s32 	%r1142, %r1141, %r1140;
	st.local.u32 	[%rd246], %r1142;
	cvt.u64.u32 	%rd247, %r39;
	add.s64 	%rd248, %rd244, %rd247;
	shl.b64 	%rd249, %rd248, 2;
	add.s64 	%rd250, %rd1, %rd249;
	ld.global.u32 	%r1143, [%rd250+4];
	ld.local.u32 	%r1144, [%rd246+4];
	add.s32 	%r1145, %r1144, %r1143;
	st.local.u32 	[%rd246+4], %r1145;
	ld.global.u32 	%r1146, [%rd250+8];
	ld.local.u32 	%r1147, [%rd246+8];
	add.s32 	%r1148, %r1147, %r1146;
	st.local.u32 	[%rd246+8], %r1148;
	ld.global.u32 	%r1149, [%rd250+12];
	ld.local.u32 	%r1150, [%rd246+12];
	add.s32 	%r1151, %r1150, %r1149;
	st.local.u32 	[%rd246+12], %r1151;
	add.s32 	%r1488, %r1488, 4;
$L__BB0_35:
	setp.eq.s32 	%p86, %r12, 0;
	@%p86 bra 	$L__BB0_21;
	setp.eq.s32 	%p87, %r12, 1;
	add.s32 	%r1152, %r1488, %r39;
	mul.wide.u32 	%rd251, %r1152, 4;
	add.s64 	%rd252, %rd1, %rd251;
	ld.global.u32 	%r1153, [%rd252];
	cvt.u64.u32 	%rd31, %r1488;
	mul.wide.u32 	%rd253, %r1488, 4;
	add.s64 	%rd32, %rd3, %rd253;
	ld.local.u32 	%r1154, [%rd32];
	add.s32 	%r1155, %r1154, %r1153;
	st.local.u32 	[%rd32], %r1155;
	@%p87 bra 	$L__BB0_21;
	setp.eq.s32 	%p88, %r12, 2;
	cvt.u64.u32 	%rd254, %r39;
	add.s64 	%rd255, %rd31, %rd254;
	shl.b64 	%rd256, %rd255, 2;
	add.s64 	%rd33, %rd1, %rd256;
	ld.global.u32 	%r1156, [%rd33+4];
	ld.local.u32 	%r1157, [%rd32+4];
	add.s32 	%r1158, %r1157, %r1156;
	st.local.u32 	[%rd32+4], %r1158;
	@%p88 bra 	$L__BB0_21;
	ld.global.u32 	%r1159, [%rd33+8];
	ld.local.u32 	%r1160, [%rd32+8];
	add.s32 	%r1161, %r1160, %r1159;
	st.local.u32 	[%rd32+8], %r1161;
	bra.uni 	$L__BB0_21;
$L__BB0_39:
	setp.lt.u32 	%p70, %r3, 15;
	mul.lo.s32 	%r45, %r1478, %r159;
	mov.b32 	%r1491, 0;
	@%p70 bra 	$L__BB0_42;
	mov.b32 	%r1480, 0;
$L__BB0_41:
	.pragma "nounroll";
	add.s32 	%r966, %r1480, %r45;
	mul.wide.u32 	%rd201, %r966, 4;
	add.s64 	%rd202, %rd1, %rd201;
	ld.global.u32 	%r967, [%rd202];
	mul.wide.u32 	%rd203, %r1480, 4;
	add.s64 	%rd204, %rd4, %rd203;
	ld.local.v4.u32 	{%r968, %r969, %r970, %r971}, [%rd204];
	add.s32 	%r972, %r968, %r967;
	ld.global.u32 	%r973, [%rd202+4];
	add.s32 	%r974, %r969, %r973;
	ld.global.u32 	%r975, [%rd202+8];
	add.s32 	%r976, %r970, %r975;
	ld.global.u32 	%r977, [%rd202+12];
	add.s32 	%r978, %r971, %r977;
	st.local.v4.u32 	[%rd204], {%r972, %r974, %r976, %r978};
	ld.global.u32 	%r979, [%rd202+16];
	ld.local.v4.u32 	{%r980, %r981, %r982, %r983}, [%rd204+16];
	add.s32 	%r984, %r980, %r979;
	ld.global.u32 	%r985, [%rd202+20];
	add.s32 	%r986, %r981, %r985;
	ld.global.u32 	%r987, [%rd202+24];
	add.s32 	%r988, %r982, %r987;
	ld.global.u32 	%r989, [%rd202+28];
	add.s32 	%r990, %r983, %r989;
	st.local.v4.u32 	[%rd204+16], {%r984, %r986, %r988, %r990};
	ld.global.u32 	%r991, [%rd202+32];
	ld.local.v4.u32 	{%r992, %r993, %r994, %r995}, [%rd204+32];
	add.s32 	%r996, %r992, %r991;
	ld.global.u32 	%r997, [%rd202+36];
	add.s32 	%r998, %r993, %r997;
	ld.global.u32 	%r999, [%rd202+40];
	add.s32 	%r1000, %r994, %r999;
	ld.global.u32 	%r1001, [%rd202+44];
	add.s32 	%r1002, %r995, %r1001;
	st.local.v4.u32 	[%rd204+32], {%r996, %r998, %r1000, %r1002};
	ld.global.u32 	%r1003, [%rd202+48];
	ld.local.v4.u32 	{%r1004, %r1005, %r1006, %r1007}, [%rd204+48];
	add.s32 	%r1008, %r1004, %r1003;
	ld.global.u32 	%r1009, [%rd202+52];
	add.s32 	%r1010, %r1005, %r1009;
	ld.global.u32 	%r1011, [%rd202+56];
	add.s32 	%r1012, %r1006, %r1011;
	ld.global.u32 	%r1013, [%rd202+60];
	add.s32 	%r1014, %r1007, %r1013;
	st.local.v4.u32 	[%rd204+48], {%r1008, %r1010, %r1012, %r1014};
	add.s32 	%r1480, %r1480, 16;
	setp.eq.s32 	%p71, %r1480, %r11;
	mov.u32 	%r1491, %r11;
	@%p71 bra 	$L__BB0_42;
	bra.uni 	$L__BB0_41;
$L__BB0_42:
	setp.eq.s32 	%p72, %r4, 0;
	@%p72 bra 	$L__BB0_21;
	setp.lt.u32 	%p73, %r5, 7;
	@%p73 bra 	$L__BB0_45;
	add.s32 	%r1015, %r1491, %r45;
	mul.wide.u32 	%rd205, %r1015, 4;
	add.s64 	%rd206, %rd1, %rd205;
	ld.global.u32 	%r1016, [%rd206];
	cvt.u64.u32 	%rd207, %r1491;
	mul.wide.u32 	%rd208, %r1491, 4;
	add.s64 	%rd209, %rd4, %rd208;
	ld.local.u32 	%r1017, [%rd209];
	add.s32 	%r1018, %r1017, %r1016;
	st.local.u32 	[%rd209], %r1018;
	cvt.u64.u32 	%rd210, %r45;
	add.s64 	%rd211, %rd207, %rd210;
	shl.b64 	%rd212, %rd211, 2;
	add.s64 	%rd213, %rd1, %rd212;
	ld.global.u32 	%r1019, [%rd213+4];
	ld.local.u32 	%r1020, [%rd209+4];
	add.s32 	%r1021, %r1020, %r1019;
	st.local.u32 	[%rd209+4], %r1021;
	ld.global.u32 	%r1022, [%rd213+8];
	ld.local.u32 	%r1023, [%rd209+8];
	add.s32 	%r1024, %r1023, %r1022;
	st.local.u32 	[%rd209+8], %r1024;
	ld.global.u32 	%r1025, [%rd213+12];
	ld.local.u32 	%r1026, [%rd209+12];
	add.s32 	%r1027, %r1026, %r1025;
	st.local.u32 	[%rd209+12], %r1027;
	ld.global.u32 	%r1028, [%rd213+16];
	ld.local.u32 	%r1029, [%rd209+16];
	add.s32 	%r1030, %r1029, %r1028;
	st.local.u32 	[%rd209+16], %r1030;
	ld.global.u32 	%r1031, [%rd213+20];
	ld.local.u32 	%r1032, [%rd209+20];
	add.s32 	%r1033, %r1032, %r1031;
	st.local.u32 	[%rd209+20], %r1033;
	ld.global.u32 	%r1034, [%rd213+24];
	ld.local.u32 	%r1035, [%rd209+24];
	add.s32 	%r1036, %r1035, %r1034;
	st.local.u32 	[%rd209+24], %r1036;
	ld.global.u32 	%r1037, [%rd213+28];
	ld.local.u32 	%r1038, [%rd209+28];
	add.s32 	%r1039, %r1038, %r1037;
	st.local.u32 	[%rd209+28], %r1039;
	add.s32 	%r1491, %r1491, 8;
$L__BB0_45:
	setp.eq.s32 	%p74, %r6, 0;
	@%p74 bra 	$L__BB0_21;
	setp.lt.u32 	%p75, %r7, 3;
	@%p75 bra 	$L__BB0_48;
	add.s32 	%r1040, %r1491, %r45;
	mul.wide.u32 	%rd214, %r1040, 4;
	add.s64 	%rd215, %rd1, %rd214;
	ld.global.u32 	%r1041, [%rd215];
	cvt.u64.u32 	%rd216, %r1491;
	mul.wide.u32 	%rd217, %r1491, 4;
	add.s64 	%rd218, %rd4, %rd217;
	ld.local.u32 	%r1042, [%rd218];
	add.s32 	%r1043, %r1042, %r1041;
	st.local.u32 	[%rd218], %r1043;
	cvt.u64.u32 	%rd219, %r45;
	add.s64 	%rd220, %rd216, %rd219;
	shl.b64 	%rd221, %rd220, 2;
	add.s64 	%rd222, %rd1, %rd221;
	ld.global.u32 	%r1044, [%rd222+4];
	ld.local.u32 	%r1045, [%rd218+4];
	add.s32 	%r1046, %r1045, %r1044;
	st.local.u32 	[%rd218+4], %r1046;
	ld.global.u32 	%r1047, [%rd222+8];
	ld.local.u32 	%r1048, [%rd218+8];
	add.s32 	%r1049, %r1048, %r1047;
	st.local.u32 	[%rd218+8], %r1049;
	ld.global.u32 	%r1050, [%rd222+12];
	ld.local.u32 	%r1051, [%rd218+12];
	add.s32 	%r1052, %r1051, %r1050;
	st.local.u32 	[%rd218+12], %r1052;
	add.s32 	%r1491, %r1491, 4;
$L__BB0_48:
	setp.eq.s32 	%p76, %r12, 0;
	@%p76 bra 	$L__BB0_21;
	setp.eq.s32 	%p77, %r12, 1;
	add.s32 	%r1053, %r1491, %r45;
	mul.wide.u32 	%rd223, %r1053, 4;
	add.s64 	%rd224, %rd1, %rd223;
	ld.global.u32 	%r1054, [%rd224];
	cvt.u64.u32 	%rd34, %r1491;
	mul.wide.u32 	%rd225, %r1491, 4;
	add.s64 	%rd35, %rd4, %rd225;
	ld.local.u32 	%r1055, [%rd35];
	add.s32 	%r1056, %r1055, %r1054;
	st.local.u32 	[%rd35], %r1056;
	@%p77 bra 	$L__BB0_21;
	setp.eq.s32 	%p78, %r12, 2;
	cvt.u64.u32 	%rd226, %r45;
	add.s64 	%rd227, %rd34, %rd226;
	shl.b64 	%rd228, %rd227, 2;
	add.s64 	%rd36, %rd1, %rd228;
	ld.global.u32 	%r1057, [%rd36+4];
	ld.local.u32 	%r1058, [%rd35+4];
	add.s32 	%r1059, %r1058, %r1057;
	st.local.u32 	[%rd35+4], %r1059;
	@%p78 bra 	$L__BB0_21;
	ld.global.u32 	%r1060, [%rd36+8];
	ld.local.u32 	%r1061, [%rd35+8];
	add.s32 	%r1062, %r1061, %r1060;
	st.local.u32 	[%rd35+8], %r1062;
	bra.uni 	$L__BB0_21;
$L__BB0_52:
	.pragma "nounroll";
	add.s32 	%r867, %r1479, %r51;
	mul.wide.u32 	%rd173, %r867, 4;
	add.s64 	%rd174, %rd1, %rd173;
	ld.global.u32 	%r868, [%rd174];
	mul.wide.u32 	%rd175, %r1479, 4;
	add.s64 	%rd176, %rd5, %rd175;
	ld.local.v4.u32 	{%r869, %r870, %r871, %r872}, [%rd176];
	add.s32 	%r873, %r869, %r868;
	ld.global.u32 	%r874, [%rd174+4];
	add.s32 	%r875, %r870, %r874;
	ld.global.u32 	%r876, [%rd174+8];
	add.s32 	%r877, %r871, %r876;
	ld.global.u32 	%r878, [%rd174+12];
	add.s32 	%r879, %r872, %r878;
	st.local.v4.u32 	[%rd176], {%r873, %r875, %r877, %r879};
	ld.global.u32 	%r880, [%rd174+16];
	ld.local.v4.u32 	{%r881, %r882, %r883, %r884}, [%rd176+16];
	add.s32 	%r885, %r881, %r880;
	ld.global.u32 	%r886, [%rd174+20];
	add.s32 	%r887, %r882, %r886;
	ld.global.u32 	%r888, [%rd174+24];
	add.s32 	%r889, %r883, %r888;
	ld.global.u32 	%r890, [%rd174+28];
	add.s32 	%r891, %r884, %r890;
	st.local.v4.u32 	[%rd176+16], {%r885, %r887, %r889, %r891};
	ld.global.u32 	%r892, [%rd174+32];
	ld.local.v4.u32 	{%r893, %r894, %r895, %r896}, [%rd176+32];
	add.s32 	%r897, %r893, %r892;
	ld.global.u32 	%r898, [%rd174+36];
	add.s32 	%r899, %r894, %r898;
	ld.global.u32 	%r900, [%rd174+40];
	add.s32 	%r901, %r895, %r900;
	ld.global.u32 	%r902, [%rd174+44];
	add.s32 	%r903, %r896, %r902;
	st.local.v4.u32 	[%rd176+32], {%r897, %r899, %r901, %r903};
	ld.global.u32 	%r904, [%rd174+48];
	ld.local.v4.u32 	{%r905, %r906, %r907, %r908}, [%rd176+48];
	add.s32 	%r909, %r905, %r904;
	ld.global.u32 	%r910, [%rd174+52];
	add.s32 	%r911, %r906, %r910;
	ld.global.u32 	%r912, [%rd174+56];
	add.s32 	%r913, %r907, %r912;
	ld.global.u32 	%r914, [%rd174+60];
	add.s32 	%r915, %r908, %r914;
	st.local.v4.u32 	[%rd176+48], {%r909, %r911, %r913, %r915};
	add.s32 	%r1479, %r1479, 16;
	setp.eq.s32 	%p61, %r1479, %r11;
	mov.u32 	%r1494, %r11;
	@%p61 bra 	$L__BB0_53;
	bra.uni 	$L__BB0_52;
$L__BB0_53:
	setp.eq.s32 	%p62, %r4, 0;
	@%p62 bra 	$L__BB0_21;
	setp.lt.u32 	%p63, %r5, 7;
	@%p63 bra 	$L__BB0_56;
	add.s32 	%r916, %r1494, %r51;
	mul.wide.u32 	%rd177, %r916, 4;
	add.s64 	%rd178, %rd1, %rd177;
	ld.global.u32 	%r917, [%rd178];
	cvt.u64.u32 	%rd179, %r1494;
	mul.wide.u32 	%rd180, %r1494, 4;
	add.s64 	%rd181, %rd5, %rd180;
	ld.local.u32 	%r918, [%rd181];
	add.s32 	%r919, %r918, %r917;
	st.local.u32 	[%rd181], %r919;
	cvt.u64.u32 	%rd182, %r51;
	add.s64 	%rd183, %rd179, %rd182;
	shl.b64 	%rd184, %rd183, 2;
	add.s64 	%rd185, %rd1, %rd184;
	ld.global.u32 	%r920, [%rd185+4];
	ld.local.u32 	%r921, [%rd181+4];
	add.s32 	%r922, %r921, %r920;
	st.local.u32 	[%rd181+4], %r922;
	ld.global.u32 	%r923, [%rd185+8];
	ld.local.u32 	%r924, [%rd181+8];
	add.s32 	%r925, %r924, %r923;
	st.local.u32 	[%rd181+8], %r925;
	ld.global.u32 	%r926, [%rd185+12];
	ld.local.u32 	%r927, [%rd181+12];
	add.s32 	%r928, %r927, %r926;
	st.local.u32 	[%rd181+12], %r928;
	ld.global.u32 	%r929, [%rd185+16];
	ld.local.u32 	%r930, [%rd181+16];
	add.s32 	%r931, %r930, %r929;
	st.local.u32 	[%rd181+16], %r931;
	ld.global.u32 	%r932, [%rd185+20];
	ld.local.u32 	%r933, [%rd181+20];
	add.s32 	%r934, %r933, %r932;
	st.local.u32 	[%rd181+20], %r934;
	ld.global.u32 	%r935, [%rd185+24];
	ld.local.u32 	%r936, [%rd181+24];
	add.s32 	%r937, %r936, %r935;
	st.local.u32 	[%rd181+24], %r937;
	ld.global.u32 	%r938, [%rd185+28];
	ld.local.u32 	%r939, [%rd181+28];
	add.s32 	%r940, %r939, %r938;
	st.local.u32 	[%rd181+28], %r940;
	add.s32 	%r1494, %r1494, 8;
$L__BB0_56:
	setp.eq.s32 	%p64, %r6, 0;
	@%p64 bra 	$L__BB0_21;
	setp.lt.u32 	%p65, %r7, 3;
	@%p65 bra 	$L__BB0_59;
	add.s32 	%r941, %r1494, %r51;
	mul.wide.u32 	%rd186, %r941, 4;
	add.s64 	%rd187, %rd1, %rd186;
	ld.global.u32 	%r942, [%rd187];
	cvt.u64.u32 	%rd188, %r1494;
	mul.wide.u32 	%rd189, %r1494, 4;
	add.s64 	%rd190, %rd5, %rd189;
	ld.local.u32 	%r943, [%rd190];
	add.s32 	%r944, %r943, %r942;
	st.local.u32 	[%rd190], %r944;
	cvt.u64.u32 	%rd191, %r51;
	add.s64 	%rd192, %rd188, %rd191;
	shl.b64 	%rd193, %rd192, 2;
	add.s64 	%rd194, %rd1, %rd193;
	ld.global.u32 	%r945, [%rd194+4];
	ld.local.u32 	%r946, [%rd190+4];
	add.s32 	%r947, %r946, %r945;
	st.local.u32 	[%rd190+4], %r947;
	ld.global.u32 	%r948, [%rd194+8];
	ld.local.u32 	%r949, [%rd190+8];
	add.s32 	%r950, %r949, %r948;
	st.local.u32 	[%rd190+8], %r950;
	ld.global.u32 	%r951, [%rd194+12];
	ld.local.u32 	%r952, [%rd190+12];
	add.s32 	%r953, %r952, %r951;
	st.local.u32 	[%rd190+12], %r953;
	add.s32 	%r1494, %r1494, 4;
$L__BB0_59:
	setp.eq.s32 	%p66, %r12, 0;
	@%p66 bra 	$L__BB0_21;
	setp.eq.s32 	%p67, %r12, 1;
	add.s32 	%r954, %r1494, %r51;
	mul.wide.u32 	%rd195, %r954, 4;
	add.s64 	%rd196, %rd1, %rd195;
	ld.global.u32 	%r955, [%rd196];
	cvt.u64.u32 	%rd37, %r1494;
	mul.wide.u32 	%rd197, %r1494, 4;
	add.s64 	%rd38, %rd5, %rd197;
	ld.local.u32 	%r956, [%rd38];
	add.s32 	%r957, %r956, %r955;
	st.local.u32 	[%rd38], %r957;
	@%p67 bra 	$L__BB0_21;
	setp.eq.s32 	%p68, %r12, 2;
	cvt.u64.u32 	%rd198, %r51;
	add.s64 	%rd199, %rd37, %rd198;
	shl.b64 	%rd200, %rd199, 2;
	add.s64 	%rd39, %rd1, %rd200;
	ld.global.u32 	%r958, [%rd39+4];
	ld.local.u32 	%r959, [%rd38+4];
	add.s32 	%r960, %r959, %r958;
	st.local.u32 	[%rd38+4], %r960;
	@%p68 bra 	$L__BB0_21;
	ld.global.u32 	%r961, [%rd39+8];
	ld.local.u32 	%r962, [%rd38+8];
	add.s32 	%r963, %r962, %r961;
	st.local.u32 	[%rd38+8], %r963;
	bra.uni 	$L__BB0_21;
$L__BB0_63:
	setp.lt.u32 	%p103, %r8, 15;
	mov.b32 	%r1497, 0;
	@%p103 bra 	$L__BB0_66;
	mov.b32 	%r1485, 0;
$L__BB0_65:
	.pragma "nounroll";
	cvt.u64.u32 	%rd270, %r1485;
	mul.wide.u32 	%rd271, %r1485, 4;
	add.s64 	%rd272, %rd6, %rd271;
	ld.local.u32 	%r1443, [%rd272];
	add.s64 	%rd273, %rd14, %rd270;
	shl.b64 	%rd274, %rd273, 2;
	add.s64 	%rd275, %rd2, %rd274;
	st.global.u32 	[%rd275], %r1443;
	ld.local.u32 	%r1444, [%rd272+4];
	st.global.u32 	[%rd275+4], %r1444;
	ld.local.u32 	%r1445, [%rd272+8];
	st.global.u32 	[%rd275+8], %r1445;
	ld.local.u32 	%r1446, [%rd272+12];
	st.global.u32 	[%rd275+12], %r1446;
	ld.local.u32 	%r1447, [%rd272+16];
	st.global.u32 	[%rd275+16], %r1447;
	ld.local.u32 	%r1448, [%rd272+20];
	st.global.u32 	[%rd275+20], %r1448;
	ld.local.u32 	%r1449, [%rd272+24];
	st.global.u32 	[%rd275+24], %r1449;
	ld.local.u32 	%r1450, [%rd272+28];
	st.global.u32 	[%rd275+28], %r1450;
	ld.local.u32 	%r1451, [%rd272+32];
	st.global.u32 	[%rd275+32], %r1451;
	ld.local.u32 	%r1452, [%rd272+36];
	st.global.u32 	[%rd275+36], %r1452;
	ld.local.u32 	%r1453, [%rd272+40];
	st.global.u32 	[%rd275+40], %r1453;
	ld.local.u32 	%r1454, [%rd272+44];
	st.global.u32 	[%rd275+44], %r1454;
	ld.local.u32 	%r1455, [%rd272+48];
	st.global.u32 	[%rd275+48], %r1455;
	ld.local.u32 	%r1456, [%rd272+52];
	st.global.u32 	[%rd275+52], %r1456;
	ld.local.u32 	%r1457, [%rd272+56];
	st.global.u32 	[%rd275+56], %r1457;
	ld.local.u32 	%r1458, [%rd272+60];
	st.global.u32 	[%rd275+60], %r1458;
	add.s32 	%r1485, %r1485, 16;
	and.b32  	%r1497, %r1, -16;
	setp.eq.s32 	%p104, %r1485, %r1497;
	@%p104 bra 	$L__BB0_66;
	bra.uni 	$L__BB0_65;
$L__BB0_66:
	and.b32  	%r1459, %r1, 15;
	setp.eq.s32 	%p105, %r1459, 0;
	mov.u32 	%r1486, %r1484;
	@%p105 bra 	$L__BB0_88;
	setp.lt.u32 	%p106, %r9, 7;
	@%p106 bra 	$L__BB0_69;
	cvt.u64.u32 	%rd276, %r1497;
	mul.wide.u32 	%rd277, %r1497, 4;
	add.s64 	%rd278, %rd6, %rd277;
	ld.local.u32 	%r1460, [%rd278];
	add.s64 	%rd279, %rd14, %rd276;
	shl.b64 	%rd280, %rd279, 2;
	add.s64 	%rd281, %rd2, %rd280;
	st.global.u32 	[%rd281], %r1460;
	ld.local.u32 	%r1461, [%rd278+4];
	st.global.u32 	[%rd281+4], %r1461;
	ld.local.u32 	%r1462, [%rd278+8];
	st.global.u32 	[%rd281+8], %r1462;
	ld.local.u32 	%r1463, [%rd278+12];
	st.global.u32 	[%rd281+12], %r1463;
	ld.local.u32 	%r1464, [%rd278+16];
	st.global.u32 	[%rd281+16], %r1464;
	ld.local.u32 	%r1465, [%rd278+20];
	st.global.u32 	[%rd281+20], %r1465;
	ld.local.u32 	%r1466, [%rd278+24];
	st.global.u32 	[%rd281+24], %r1466;
	ld.local.u32 	%r1467, [%rd278+28];
	st.global.u32 	[%rd281+28], %r1467;
	add.s32 	%r1497, %r1497, 8;
$L__BB0_69:
	setp.eq.s32 	%p107, %r13, 0;
	mov.u32 	%r1486, %r1484;
	@%p107 bra 	$L__BB0_88;
	setp.lt.u32 	%p108, %r10, 3;
	@%p108 bra 	$L__BB0_72;
	cvt.u64.u32 	%rd282, %r1497;
	mul.wide.u32 	%rd283, %r1497, 4;
	add.s64 	%rd284, %rd6, %rd283;
	ld.local.u32 	%r1468, [%rd284];
	add.s64 	%rd285, %rd14, %rd282;
	shl.b64 	%rd286, %rd285, 2;
	add.s64 	%rd287, %rd2, %rd286;
	st.global.u32 	[%rd287], %r1468;
	ld.local.u32 	%r1469, [%rd284+4];
	st.global.u32 	[%rd287+4], %r1469;
	ld.local.u32 	%r1470, [%rd284+8];
	st.global.u32 	[%rd287+8], %r1470;
	ld.local.u32 	%r1471, [%rd284+12];
	st.global.u32 	[%rd287+12], %r1471;
	add.s32 	%r1497, %r1497, 4;
$L__BB0_72:
	setp.eq.s32 	%p109, %r14, 0;
	mov.u32 	%r1486, %r1484;
	@%p109 bra 	$L__BB0_88;
	setp.eq.s32 	%p110, %r14, 1;
	cvt.u64.u32 	%rd288, %r1497;
	mul.wide.u32 	%rd289, %r1497, 4;
	add.s64 	%rd40, %rd6, %rd289;
	ld.local.u32 	%r1472, [%rd40];
	add.s64 	%rd290, %rd14, %rd288;
	shl.b64 	%rd291, %rd290, 2;
	add.s64 	%rd41, %rd2, %rd291;
	st.global.u32 	[%rd41], %r1472;
	mov.u32 	%r1486, %r1484;
	@%p110 bra 	$L__BB0_88;
	setp.eq.s32 	%p111, %r14, 2;
	ld.local.u32 	%r1473, [%rd40+4];
	st.global.u32 	[%rd41+4], %r1473;
	mov.u32 	%r1486, %r1484;
	@%p111 bra 	$L__BB0_88;
	ld.local.u32 	%r1474, [%rd40+8];
	st.global.u32 	[%rd41+8], %r1474;
	mov.u32 	%r1486, %r1484;
	bra.uni 	$L__BB0_88;
$L__BB0_76:
	.pragma "nounroll";
	mul.wide.u32 	%rd257, %r1483, 4;
	add.s64 	%rd258, %rd3, %rd257;
	ld.local.v4.u32 	{%r1166, %r1167, %r1168, %r1169}, [%rd258];
	abs.s32 	%r1170, %r1166;
	add.s64 	%rd259, %rd4, %rd257;
	ld.local.v4.u32 	{%r1171, %r1172, %r1173, %r1174}, [%rd259];
	abs.s32 	%r1175, %r1171;
	add.s64 	%rd260, %rd5, %rd257;
	ld.local.v4.u32 	{%r1176, %r1177, %r1178, %r1179}, [%rd260];
	abs.s32 	%r1180, %r1176;
	add.s32 	%r1181, %r1170, %r1484;
	add.s32 	%r1182, %r1181, %r1175;
	add.s32 	%r1183, %r1182, %r1180;
	abs.s32 	%r1184, %r1167;
	abs.s32 	%r1185, %r1172;
	abs.s32 	%r1186, %r1177;
	add.s32 	%r1187, %r1184, %r1183;
	add.s32 	%r1188, %r1187, %r1185;
	add.s32 	%r1189, %r1188, %r1186;
	abs.s32 	%r1190, %r1168;
	abs.s32 	%r1191, %r1173;
	abs.s32 	%r1192, %r1178;
	add.s32 	%r1193, %r1190, %r1189;
	add.s32 	%r1194, %r1193, %r1191;
	add.s32 	%r1195, %r1194, %r1192;
	abs.s32 	%r1196, %r1169;
	abs.s32 	%r1197, %r1174;
	abs.s32 	%r1198, %r1179;
	add.s32 	%r1199, %r1196, %r1195;
	add.s32 	%r1200, %r1199, %r1197;
	add.s32 	%r1201, %r1200, %r1198;
	ld.local.v4.u32 	{%r1202, %r1203, %r1204, %r1205}, [%rd258+16];
	abs.s32 	%r1206, %r1202;
	ld.local.v4.u32 	{%r1207, %r1208, %r1209, %r1210}, [%rd259+16];
	abs.s32 	%r1211, %r1207;
	ld.local.v4.u32 	{%r1212, %r1213, %r1214, %r1215}, [%rd260+16];
	abs.s32 	%r1216, %r1212;
	add.s32 	%r1217, %r1206, %r1201;
	add.s32 	%r1218, %r1217, %r1211;
	add.s32 	%r1219, %r1218, %r1216;
	abs.s32 	%r1220, %r1203;
	abs.s32 	%r1221, %r1208;
	abs.s32 	%r1222, %r1213;
	add.s32 	%r1223, %r1220, %r1219;
	add.s32 	%r1224, %r1223, %r1221;
	add.s32 	%r1225, %r1224, %r1222;
	abs.s32 	%r1226, %r1204;
	abs.s32 	%r1227, %r1209;
	abs.s32 	%r1228, %r1214;
	add.s32 	%r1229, %r1226, %r1225;
	add.s32 	%r1230, %r1229, %r1227;
	add.s32 	%r1231, %r1230, %r1228;
	abs.s32 	%r1232, %r1205;
	abs.s32 	%r1233, %r1210;
	abs.s32 	%r1234, %r1215;
	add.s32 	%r1235, %r1232, %r1231;
	add.s32 	%r1236, %r1235, %r1233;
	add.s32 	%r1237, %r1236, %r1234;
	ld.local.v4.u32 	{%r1238, %r1239, %r1240, %r1241}, [%rd258+32];
	abs.s32 	%r1242, %r1238;
	ld.local.v4.u32 	{%r1243, %r1244, %r1245, %r1246}, [%rd259+32];
	abs.s32 	%r1247, %r1243;
	ld.local.v4.u32 	{%r1248, %r1249, %r1250, %r1251}, [%rd260+32];
	abs.s32 	%r1252, %r1248;
	add.s32 	%r1253, %r1242, %r1237;
	add.s32 	%r1254, %r1253, %r1247;
	add.s32 	%r1255, %r1254, %r1252;
	abs.s32 	%r1256, %r1239;
	abs.s32 	%r1257, %r1244;
	abs.s32 	%r1258, %r1249;
	add.s32 	%r1259, %r1256, %r1255;
	add.s32 	%r1260, %r1259, %r1257;
	add.s32 	%r1261, %r1260, %r1258;
	abs.s32 	%r1262, %r1240;
	abs.s32 	%r1263, %r1245;
	abs.s32 	%r1264, %r1250;
	add.s32 	%r1265, %r1262, %r1261;
	add.s32 	%r1266, %r1265, %r1263;
	add.s32 	%r1267, %r1266, %r1264;
	abs.s32 	%r1268, %r1241;
	abs.s32 	%r1269, %r1246;
	abs.s32 	%r1270, %r1251;
	add.s32 	%r1271, %r1268, %r1267;
	add.s32 	%r1272, %r1271, %r1269;
	add.s32 	%r1273, %r1272, %r1270;
	ld.local.v4.u32 	{%r1274, %r1275, %r1276, %r1277}, [%rd258+48];
	abs.s32 	%r1278, %r1274;
	ld.local.v4.u32 	{%r1279, %r1280, %r1281, %r1282}, [%rd259+48];
	abs.s32 	%r1283, %r1279;
	ld.local.v4.u32 	{%r1284, %r1285, %r1286, %r1287}, [%rd260+48];
	abs.s32 	%r1288, %r1284;
	add.s32 	%r1289, %r1278, %r1273;
	add.s32 	%r1290, %r1289, %r1283;
	add.s32 	%r1291, %r1290, %r1288;
	abs.s32 	%r1292, %r1275;
	abs.s32 	%r1293, %r1280;
	abs.s32 	%r1294, %r1285;
	add.s32 	%r1295, %r1292, %r1291;
	add.s32 	%r1296, %r1295, %r1293;
	add.s32 	%r1297, %r1296, %r1294;
	abs.s32 	%r1298, %r1276;
	abs.s32 	%r1299, %r1281;
	abs.s32 	%r1300, %r1286;
	add.s32 	%r1301, %r1298, %r1297;
	add.s32 	%r1302, %r1301, %r1299;
	add.s32 	%r1303, %r1302, %r1300;
	abs.s32 	%r1304, %r1277;
	abs.s32 	%r1305, %r1282;
	abs.s32 	%r1306, %r1287;
	add.s32 	%r1307, %r1304, %r1303;
	add.s32 	%r1308, %r1307, %r1305;
	add.s32 	%r1484, %r1308, %r1306;
	add.s32 	%r1483, %r1483, 16;
	setp.eq.s32 	%p92, %r1483, %r11;
	mov.u32 	%r1504, %r11;
	@%p92 bra 	$L__BB0_77;
	bra.uni 	$L__BB0_76;
$L__BB0_77:
	setp.eq.s32 	%p93, %r4, 0;
	@%p93 bra 	$L__BB0_87;
	setp.lt.u32 	%p94, %r5, 7;
	@%p94 bra 	$L__BB0_80;
	mul.wide.u32 	%rd261, %r1504, 4;
	add.s64 	%rd262, %rd3, %rd261;
	ld.local.u32 	%r1310, [%rd262];
	abs.s32 	%r1311, %r1310;
	add.s64 	%rd263, %rd4, %rd261;
	ld.local.u32 	%r1312, [%rd263];
	abs.s32 	%r1313, %r1312;
	add.s64 	%rd264, %rd5, %rd261;
	ld.local.u32 	%r1314, [%rd264];
	abs.s32 	%r1315, %r1314;
	add.s32 	%r1316, %r1311, %r1484;
	add.s32 	%r1317, %r1316, %r1313;
	add.s32 	%r1318, %r1317, %r1315;
	ld.local.u32 	%r1319, [%rd262+4];
	abs.s32 	%r1320, %r1319;
	ld.local.u32 	%r1321, [%rd263+4];
	abs.s32 	%r1322, %r1321;
	ld.local.u32 	%r1323, [%rd264+4];
	abs.s32 	%r1324, %r1323;
	add.s32 	%r1325, %r1320, %r1318;
	add.s32 	%r1326, %r1325, %r1322;
	add.s32 	%r1327, %r1326, %r1324;
	ld.local.u32 	%r1328, [%rd262+8];
	abs.s32 	%r1329, %r1328;
	ld.local.u32 	%r1330, [%rd263+8];
	abs.s32 	%r1331, %r1330;
	ld.local.u32 	%r1332, [%rd264+8];
	abs.s32 	%r1333, %r1332;
	add.s32 	%r1334, %r1329, %r1327;
	add.s32 	%r1335, %r1334, %r1331;
	add.s32 	%r1336, %r1335, %r1333;
	ld.local.u32 	%r1337, [%rd262+12];
	abs.s32 	%r1338, %r1337;
	ld.local.u32 	%r1339, [%rd263+12];
	abs.s32 	%r1340, %r1339;
	ld.local.u32 	%r1341, [%rd264+12];
	abs.s32 	%r1342, %r1341;
	add.s32 	%r1343, %r1338, %r1336;
	add.s32 	%r1344, %r1343, %r1340;
	add.s32 	%r1345, %r1344, %r1342;
	ld.local.u32 	%r1346, [%rd262+16];
	abs.s32 	%r1347, %r1346;
	ld.local.u32 	%r1348, [%rd263+16];
	abs.s32 	%r1349, %r1348;
	ld.local.u32 	%r1350, [%rd264+16];
	abs.s32 	%r1351, %r1350;
	add.s32 	%r1352, %r1347, %r1345;
	add.s32 	%r1353, %r1352, %r1349;
	add.s32 	%r1354, %r1353, %r1351;
	ld.local.u32 	%r1355, [%rd262+20];
	abs.s32 	%r1356, %r1355;
	ld.local.u32 	%r1357, [%rd263+20];
	abs.s32 	%r1358, %r1357;
	ld.local.u32 	%r1359, [%rd264+20];
	abs.s32 	%r1360, %r1359;
	add.s32 	%r1361, %r1356, %r1354;
	add.s32 	%r1362, %r1361, %r1358;
	add.s32 	%r1363, %r1362, %r1360;
	ld.local.u32 	%r1364, [%rd262+24];
	abs.s32 	%r1365, %r1364;
	ld.local.u32 	%r1366, [%rd263+24];
	abs.s32 	%r1367, %r1366;
	ld.local.u32 	%r1368, [%rd264+24];
	abs.s32 	%r1369, %r1368;
	add.s32 	%r1370, %r1365, %r1363;
	add.s32 	%r1371, %r1370, %r1367;
	add.s32 	%r1372, %r1371, %r1369;
	ld.local.u32 	%r1373, [%rd262+28];
	abs.s32 	%r1374, %r1373;
	ld.local.u32 	%r1375, [%rd263+28];
	abs.s32 	%r1376, %r1375;
	ld.local.u32 	%r1377, [%rd264+28];
	abs.s32 	%r1378, %r1377;
	add.s32 	%r1379, %r1374, %r1372;
	add.s32 	%r1380, %r1379, %r1376;
	add.s32 	%r1484, %r1380, %r1378;
	add.s32 	%r1504, %r1504, 8;
$L__BB0_80:
	setp.eq.s32 	%p95, %r6, 0;
	@%p95 bra 	$L__BB0_87;
	setp.lt.u32 	%p96, %r7, 3;
	@%p96 bra 	$L__BB0_83;
	mul.wide.u32 	%rd265, %r1504, 4;
	add.s64 	%rd266, %rd3, %rd265;
	ld.local.u32 	%r1382, [%rd266];
	abs.s32 	%r1383, %r1382;
	add.s64 	%rd267, %rd4, %rd265;
	ld.local.u32 	%r1384, [%rd267];
	abs.s32 	%r1385, %r1384;
	add.s64 	%rd268, %rd5, %rd265;
	ld.local.u32 	%r1386, [%rd268];
	abs.s32 	%r1387, %r1386;
	add.s32 	%r1388, %r1383, %r1484;
	add.s32 	%r1389, %r1388, %r1385;
	add.s32 	%r1390, %r1389, %r1387;
	ld.local.u32 	%r1391, [%rd266+4];
	abs.s32 	%r1392, %r1391;
	ld.local.u32 	%r1393, [%rd267+4];
	abs.s32 	%r1394, %r1393;
	ld.local.u32 	%r1395, [%rd268+4];
	abs.s32 	%r1396, %r1395;
	add.s32 	%r1397, %r1392, %r1390;
	add.s32 	%r1398, %r1397, %r1394;
	add.s32 	%r1399, %r1398, %r1396;
	ld.local.u32 	%r1400, [%rd266+8];
	abs.s32 	%r1401, %r1400;
	ld.local.u32 	%r1402, [%rd267+8];
	abs.s32 	%r1403, %r1402;
	ld.local.u32 	%r1404, [%rd268+8];
	abs.s32 	%r1405, %r1404;
	add.s32 	%r1406, %r1401, %r1399;
	add.s32 	%r1407, %r1406, %r1403;
	add.s32 	%r1408, %r1407, %r1405;
	ld.local.u32 	%r1409, [%rd266+12];
	abs.s32 	%r1410, %r1409;
	ld.local.u32 	%r1411, [%rd267+12];
	abs.s32 	%r1412, %r1411;
	ld.local.u32 	%r1413, [%rd268+12];
	abs.s32 	%r1414, %r1413;
	add.s32 	%r1415, %r1410, %r1408;
	add.s32 	%r1416, %r1415, %r1412;
	add.s32 	%r1484, %r1416, %r1414;
	add.s32 	%r1504, %r1504, 4;
$L__BB0_83:
	setp.eq.s32 	%p97, %r12, 0;
	@%p97 bra 	$L__BB0_87;
	setp.eq.s32 	%p98, %r12, 1;
	mul.wide.u32 	%rd269, %r1504, 4;
	add.s64 	%rd42, %rd3, %rd269;
	ld.local.u32 	%r1417, [%rd42];
	abs.s32 	%r1418, %r1417;
	add.s64 	%rd43, %rd4, %rd269;
	ld.local.u32 	%r1419, [%rd43];
	abs.s32 	%r1420, %r1419;
	add.s64 	%rd44, %rd5, %rd269;
	ld.local.u32 	%r1421, [%rd44];
	abs.s32 	%r1422, %r1421;
	add.s32 	%r1423, %r1418, %r1484;
	add.s32 	%r1424, %r1423, %r1420;
	add.s32 	%r1484, %r1424, %r1422;
	@%p98 bra 	$L__BB0_87;
	setp.eq.s32 	%p99, %r12, 2;
	ld.local.u32 	%r1425, [%rd42+4];
	abs.s32 	%r1426, %r1425;
	ld.local.u32 	%r1427, [%rd43+4];
	abs.s32 	%r1428, %r1427;
	ld.local.u32 	%r1429, [%rd44+4];
	abs.s32 	%r1430, %r1429;
	add.s32 	%r1431, %r1426, %r1484;
	add.s32 	%r1432, %r1431, %r1428;
	add.s32 	%r1484, %r1432, %r1430;
	@%p99 bra 	$L__BB0_87;
	ld.local.u32 	%r1433, [%rd42+8];
	abs.s32 	%r1434, %r1433;
	ld.local.u32 	%r1435, [%rd43+8];
	abs.s32 	%r1436, %r1435;
	ld.local.u32 	%r1437, [%rd44+8];
	abs.s32 	%r1438, %r1437;
	add.s32 	%r1439, %r1434, %r1484;
	add.s32 	%r1440, %r1439, %r1436;
	add.s32 	%r1484, %r1440, %r1438;
$L__BB0_87:
	setp.le.s32 	%p101, %r1484, %r1486;
	or.pred  	%p102, %p101, %p3;
	max.s32 	%r1486, %r1484, %r1486;
	@%p102 bra 	$L__BB0_88;
	bra.uni 	$L__BB0_63;
$L__BB0_88:
	add.s64 	%rd297, %rd297, 1;
	setp.gt.u64 	%p112, %rd297, %rd296;
	@%p112 bra 	$L__BB0_132;
	bra.uni 	$L__BB0_6;
$L__BB0_89:
	setp.lt.u32 	%p45, %r3, 15;
	mov.b32 	%r1509, 0;
	@%p45 bra 	$L__BB0_92;
	add.s64 	%rd299, %rd4, 32;
	add.s64 	%rd300, %rd3, 32;
	add.s64 	%rd298, %rd5, 32;
	mov.u32 	%r1476, %r2;
	mov.u32 	%r1477, %r15;
$L__BB0_91:
	.pragma "nounroll";
	mul.wide.s32 	%rd149, %r1476, 4;
	add.s64 	%rd150, %rd1, %rd149;
	ld.global.u32 	%r817, [%rd150];
	ld.global.u32 	%r818, [%rd150+4];
	ld.global.u32 	%r819, [%rd150+8];
	ld.global.u32 	%r820, [%rd150+12];
	st.local.v4.u32 	[%rd300+-32], {%r817, %r818, %r819, %r820};
	mov.b32 	%r821, 0;
	st.local.v4.u32 	[%rd299+-32], {%r821, %r821, %r821, %r821};
	st.local.v4.u32 	[%rd298+-32], {%r821, %r821, %r821, %r821};
	ld.global.u32 	%r822, [%rd150+16];
	ld.global.u32 	%r823, [%rd150+20];
	ld.global.u32 	%r824, [%rd150+24];
	ld.global.u32 	%r825, [%rd150+28];
	st.local.v4.u32 	[%rd300+-16], {%r822, %r823, %r824, %r825};
	st.local.v4.u32 	[%rd299+-16], {%r821, %r821, %r821, %r821};
	st.local.v4.u32 	[%rd298+-16], {%r821, %r821, %r821, %r821};
	ld.global.u32 	%r826, [%rd150+32];
	ld.global.u32 	%r827, [%rd150+36];
	ld.global.u32 	%r828, [%rd150+40];
	ld.global.u32 	%r829, [%rd150+44];
	st.local.v4.u32 	[%rd300], {%r826, %r827, %r828, %r829};
	st.local.v4.u32 	[%rd299], {%r821, %r821, %r821, %r821};
	st.local.v4.u32 	[%rd298], {%r821, %r821, %r821, %r821};
	ld.global.u32 	%r830, [%rd150+48];
	ld.global.u32 	%r831, [%rd150+52];
	ld.global.u32 	%r832, [%rd150+56];
	ld.global.u32 	%r833, [%rd150+60];
	st.local.v4.u32 	[%rd300+16], {%r830, %r831, %r832, %r833};
	st.local.v4.u32 	[%rd299+16], {%r821, %r821, %r821, %r821};
	st.local.v4.u32 	[%rd298+16], {%r821, %r821, %r821, %r821};
	add.s32 	%r1477, %r1477, 16;
	add.s32 	%r1476, %r1476, 16;
	add.s64 	%rd300, %rd300, 64;
	add.s64 	%rd299, %rd299, 64;
	add.s64 	%rd298, %rd298, 64;
	setp.eq.s32 	%p46, %r1477, 0;
	mov.u32 	%r1509, %r11;
	@%p46 bra 	$L__BB0_92;
	bra.uni 	$L__BB0_91;
$L__BB0_92:
	setp.eq.s32 	%p47, %r4, 0;
	@%p47 bra 	$L__BB0_7;
	setp.lt.u32 	%p48, %r5, 7;
	@%p48 bra 	$L__BB0_95;
	add.s32 	%r834, %r1509, %r2;
	mul.wide.s32 	%rd151, %r834, 4;
	add.s64 	%rd152, %rd1, %rd151;
	ld.global.u32 	%r835, [%rd152];
	mul.wide.u32 	%rd153, %r1509, 4;
	add.s64 	%rd154, %rd3, %rd153;
	st.local.u32 	[%rd154], %r835;
	add.s64 	%rd155, %rd4, %rd153;
	mov.b32 	%r836, 0;
	st.local.u32 	[%rd155], %r836;
	add.s64 	%rd156, %rd5, %rd153;
	st.local.u32 	[%rd156], %r836;
	ld.global.u32 	%r837, [%rd152+4];
	st.local.u32 	[%rd154+4], %r837;
	st.local.u32 	[%rd155+4], %r836;
	st.local.u32 	[%rd156+4], %r836;
	ld.global.u32 	%r838, [%rd152+8];
	st.local.u32 	[%rd154+8], %r838;
	st.local.u32 	[%rd155+8], %r836;
	st.local.u32 	[%rd156+8], %r836;
	ld.global.u32 	%r839, [%rd152+12];
	st.local.u32 	[%rd154+12], %r839;
	st.local.u32 	[%rd155+12], %r836;
	st.local.u32 	[%rd156+12], %r836;
	ld.global.u32 	%r840, [%rd152+16];
	st.local.u32 	[%rd154+16], %r840;
	st.local.u32 	[%rd155+16], %r836;
	st.local.u32 	[%rd156+16], %r836;
	ld.global.u32 	%r841, [%rd152+20];
	st.local.u32 	[%rd154+20], %r841;
	st.local.u32 	[%rd155+20], %r836;
	st.local.u32 	[%rd156+20], %r836;
	ld.global.u32 	%r842, [%rd152+24];
	st.local.u32 	[%rd154+24], %r842;
	st.local.u32 	[%rd155+24], %r836;
	st.local.u32 	[%rd156+24], %r836;
	ld.global.u32 	%r843, [%rd152+28];
	st.local.u32 	[%rd154+28], %r843;
	st.local.u32 	[%rd155+28], %r836;
	st.local.u32 	[%rd156+28], %r836;
	add.s32 	%r1509, %r1509, 8;
$L__BB0_95:
	setp.eq.s32 	%p49, %r6, 0;
	@%p49 bra 	$L__BB0_7;
	setp.lt.u32 	%p50, %r7, 3;
	@%p50 bra 	$L__BB0_98;
	add.s32 	%r844, %r1509, %r2;
	mul.wide.s32 	%rd157, %r844, 4;
	add.s64 	%rd158, %rd1, %rd157;
	ld.global.u32 	%r845, [%rd158];
	mul.wide.u32 	%rd159, %r1509, 4;
	add.s64 	%rd160, %rd3, %rd159;
	st.local.u32 	[%rd160], %r845;
	add.s64 	%rd161, %rd4, %rd159;
	mov.b32 	%r846, 0;
	st.local.u32 	[%rd161], %r846;
	add.s64 	%rd162, %rd5, %rd159;
	st.local.u32 	[%rd162], %r846;
	ld.global.u32 	%r847, [%rd158+4];
	st.local.u32 	[%rd160+4], %r847;
	st.local.u32 	[%rd161+4], %r846;
	st.local.u32 	[%rd162+4], %r846;
	ld.global.u32 	%r848, [%rd158+8];
	st.local.u32 	[%rd160+8], %r848;
	st.local.u32 	[%rd161+8], %r846;
	st.local.u32 	[%rd162+8], %r846;
	ld.global.u32 	%r849, [%rd158+12];
	st.local.u32 	[%rd160+12], %r849;
	st.local.u32 	[%rd161+12], %r846;
	st.local.u32 	[%rd162+12], %r846;
	add.s32 	%r1509, %r1509, 4;
$L__BB0_98:
	setp.eq.s32 	%p51, %r12, 0;
	@%p51 bra 	$L__BB0_7;
	setp.eq.s32 	%p52, %r12, 1;
	add.s32 	%r850, %r1509, %r2;
	mul.wide.s32 	%rd163, %r850, 4;
	add.s64 	%rd48, %rd1, %rd163;
	ld.global.u32 	%r851, [%rd48];
	mul.wide.u32 	%rd164, %r1509, 4;
	add.s64 	%rd49, %rd3, %rd164;
	st.local.u32 	[%rd49], %r851;
	add.s64 	%rd50, %rd4, %rd164;
	mov.b32 	%r852, 0;
	st.local.u32 	[%rd50], %r852;
	add.s64 	%rd51, %rd5, %rd164;
	st.local.u32 	[%rd51], %r852;
	@%p52 bra 	$L__BB0_7;
	setp.eq.s32 	%p53, %r12, 2;
	ld.global.u32 	%r853, [%rd48+4];
	st.local.u32 	[%rd49+4], %r853;
	mov.b32 	%r854, 0;
	st.local.u32 	[%rd50+4], %r854;
	st.local.u32 	[%rd51+4], %r854;
	@%p53 bra 	$L__BB0_7;
	ld.global.u32 	%r855, [%rd48+8];
	st.local.u32 	[%rd49+8], %r855;
	mov.b32 	%r856, 0;
	st.local.u32 	[%rd50+8], %r856;
	st.local.u32 	[%rd51+8], %r856;
	bra.uni 	$L__BB0_7;
$L__BB0_102:
	setp.lt.s32 	%p4, %r159, 1;
	@%p4 bra 	$L__BB0_132;
	setp.lt.s32 	%p5, %r158, 2;
	@%p5 bra 	$L__BB0_133;
	add.s32 	%r83, %r159, -1;
	and.b32  	%r84, %r159, 15;
	add.s32 	%r85, %r84, -1;
	and.b32  	%r86, %r159, 7;
	add.s32 	%r87, %r86, -1;
	and.b32  	%r88, %r159, 2147483632;
	and.b32  	%r89, %r159, 3;
	mov.b32 	%r1486, 0;
$L__BB0_105:
	setp.lt.u32 	%p6, %r83, 15;
	mov.b32 	%r1526, 0;
	@%p6 bra 	$L__BB0_108;
	mov.b32 	%r1512, 0;
$L__BB0_107:
	.pragma "nounroll";
	add.s32 	%r170, %r1512, %r2;
	mul.wide.s32 	%rd83, %r170, 4;
	add.s64 	%rd84, %rd1, %rd83;
	ld.global.u32 	%r171, [%rd84];
	mul.wide.u32 	%rd85, %r1512, 4;
	add.s64 	%rd86, %rd3, %rd85;
	add.s64 	%rd87, %rd4, %rd85;
	add.s64 	%rd88, %rd5, %rd85;
	ld.global.u32 	%r172, [%rd84+4];
	ld.global.u32 	%r173, [%rd84+8];
	ld.global.u32 	%r174, [%rd84+12];
	st.local.v4.u32 	[%rd86], {%r171, %r172, %r173, %r174};
	mov.b32 	%r175, 0;
	st.local.v4.u32 	[%rd87], {%r175, %r175, %r175, %r175};
	st.local.v4.u32 	[%rd88], {%r175, %r175, %r175, %r175};
	ld.global.u32 	%r176, [%rd84+16];
	ld.global.u32 	%r177, [%rd84+20];
	ld.global.u32 	%r178, [%rd84+24];
	ld.global.u32 	%r179, [%rd84+28];
	st.local.v4.u32 	[%rd86+16], {%r176, %r177, %r178, %r179};
	st.local.v4.u32 	[%rd87+16], {%r175, %r175, %r175, %r175};
	st.local.v4.u32 	[%rd88+16], {%r175, %r175, %r175, %r175};
	ld.global.u32 	%r180, [%rd84+32];
	ld.global.u32 	%r181, [%rd84+36];
	ld.global.u32 	%r182, [%rd84+40];
	ld.global.u32 	%r183, [%rd84+44];
	st.local.v4.u32 	[%rd86+32], {%r180, %r181, %r182, %r183};
	st.local.v4.u32 	[%rd87+32], {%r175, %r175, %r175, %r175};
	st.local.v4.u32 	[%rd88+32], {%r175, %r175, %r175, %r175};
	ld.global.u32 	%r184, [%rd84+48];
	ld.global.u32 	%r185, [%rd84+52];
	ld.global.u32 	%r186, [%rd84+56];
	ld.global.u32 	%r187, [%rd84+60];
	st.local.v4.u32 	[%rd86+48], {%r184, %r185, %r186, %r187};
	st.local.v4.u32 	[%rd87+48], {%r175, %r175, %r175, %r175};
	st.local.v4.u32 	[%rd88+48], {%r175, %r175, %r175, %r175};
	add.s32 	%r1512, %r1512, 16;
	setp.eq.s32 	%p7, %r1512, %r88;
	mov.u32 	%r1526, %r88;
	@%p7 bra 	$L__BB0_108;
	bra.uni 	$L__BB0_107;
$L__BB0_108:
	setp.eq.s32 	%p8, %r84, 0;
	@%p8 bra 	$L__BB0_118;
	setp.lt.u32 	%p9, %r85, 7;
	@%p9 bra 	$L__BB0_111;
	add.s32 	%r188, %r1526, %r2;
	mul.wide.s32 	%rd89, %r188, 4;
	add.s64 	%rd90, %rd1, %rd89;
	ld.global.u32 	%r189, [%rd90];
	mul.wide.u32 	%rd91, %r1526, 4;
	add.s64 	%rd92, %rd3, %rd91;
	st.local.u32 	[%rd92], %r189;
	add.s64 	%rd93, %rd4, %rd91;
	mov.b32 	%r190, 0;
	st.local.u32 	[%rd93], %r190;
	add.s64 	%rd94, %rd5, %rd91;
	st.local.u32 	[%rd94], %r190;
	ld.global.u32 	%r191, [%rd90+4];
	st.local.u32 	[%rd92+4], %r191;
	st.local.u32 	[%rd93+4], %r190;
	st.local.u32 	[%rd94+4], %r190;
	ld.global.u32 	%r192, [%rd90+8];
	st.local.u32 	[%rd92+8], %r192;
	st.local.u32 	[%rd93+8], %r190;
	st.local.u32 	[%rd94+8], %r190;
	ld.global.u32 	%r193, [%rd90+12];
	st.local.u32 	[%rd92+12], %r193;
	st.local.u32 	[%rd93+12], %r190;
	st.local.u32 	[%rd94+12], %r190;
	ld.global.u32 	%r194, [%rd90+16];
	st.local.u32 	[%rd92+16], %r194;
	st.local.u32 	[%rd93+16], %r190;
	st.local.u32 	[%rd94+16], %r190;
	ld.global.u32 	%r195, [%rd90+20];
	st.local.u32 	[%rd92+20], %r195;
	st.local.u32 	[%rd93+20], %r190;
	st.local.u32 	[%rd94+20], %r190;
	ld.global.u32 	%r196, [%rd90+24];
	st.local.u32 	[%rd92+24], %r196;
	st.local.u32 	[%rd93+24], %r190;
	st.local.u32 	[%rd94+24], %r190;
	ld.global.u32 	%r197, [%rd90+28];
	st.local.u32 	[%rd92+28], %r197;
	st.local.u32 	[%rd93+28], %r190;
	st.local.u32 	[%rd94+28], %r190;
	add.s32 	%r1526, %r1526, 8;
$L__BB0_111:
	setp.eq.s32 	%p10, %r86, 0;
	@%p10 bra 	$L__BB0_118;
	setp.lt.u32 	%p11, %r87, 3;
	@%p11 bra 	$L__BB0_114;
	add.s32 	%r198, %r1526, %r2;
	mul.wide.s32 	%rd95, %r198, 4;
	add.s64 	%rd96, %rd1, %rd95;
	ld.global.u32 	%r199, [%rd96];
	mul.wide.u32 	%rd97, %r1526, 4;
	add.s64 	%rd98, %rd3, %rd97;
	st.local.u32 	[%rd98], %r199;
	add.s64 	%rd99, %rd4, %rd97;
	mov.b32 	%r200, 0;
	st.local.u32 	[%rd99], %r200;
	add.s64 	%rd100, %rd5, %rd97;
	st.local.u32 	[%rd100], %r200;
	ld.global.u32 	%r201, [%rd96+4];
	st.local.u32 	[%rd98+4], %r201;
	st.local.u32 	[%rd99+4], %r200;
	st.local.u32 	[%rd100+4], %r200;
	ld.global.u32 	%r202, [%rd96+8];
	st.local.u32 	[%rd98+8], %r202;
	st.local.u32 	[%rd99+8], %r200;
	st.local.u32 	[%rd100+8], %r200;
	ld.global.u32 	%r203, [%rd96+12];
	st.local.u32 	[%rd98+12], %r203;
	st.local.u32 	[%rd99+12], %r200;
	st.local.u32 	[%rd100+12], %r200;
	add.s32 	%r1526, %r1526, 4;
$L__BB0_114:
	setp.eq.s32 	%p12, %r89, 0;
	@%p12 bra 	$L__BB0_118;
	setp.eq.s32 	%p13, %r89, 1;
	add.s32 	%r204, %r1526, %r2;
	mul.wide.s32 	%rd101, %r204, 4;
	add.s64 	%rd57, %rd1, %rd101;
	ld.global.u32 	%r205, [%rd57];
	mul.wide.u32 	%rd102, %r1526, 4;
	add.s64 	%rd58, %rd3, %rd102;
	st.local.u32 	[%rd58], %r205;
	add.s64 	%rd59, %rd4, %rd102;
	mov.b32 	%r206, 0;
	st.local.u32 	[%rd59], %r206;
	add.s64 	%rd60, %rd5, %rd102;
	st.local.u32 	[%rd60], %r206;
	@%p13 bra 	$L__BB0_118;
	setp.eq.s32 	%p14, %r89, 2;
	ld.global.u32 	%r207, [%rd57+4];
	st.local.u32 	[%rd58+4], %r207;
	mov.b32 	%r208, 0;
	st.local.u32 	[%rd59+4], %r208;
	st.local.u32 	[%rd60+4], %r208;
	@%p14 bra 	$L__BB0_118;
	ld.global.u32 	%r209, [%rd57+8];
	st.local.u32 	[%rd58+8], %r209;
	mov.b32 	%r210, 0;
	st.local.u32 	[%rd59+8], %r210;
	st.local.u32 	[%rd60+8], %r210;
$L__BB0_118:
	setp.lt.u32 	%p15, %r83, 15;
	mov.b32 	%r1524, 0;
	mov.u32 	%r1520, %r1524;
	@%p15 bra 	$L__BB0_121;
	mov.b32 	%r1524, 0;
	mov.u32 	%r1514, %r1524;
$L__BB0_120:
	.pragma "nounroll";
	mul.wide.u32 	%rd103, %r1514, 4;
	add.s64 	%rd104, %rd3, %rd103;
	ld.local.v4.u32 	{%r214, %r215, %r216, %r217}, [%rd104];
	abs.s32 	%r218, %r214;
	add.s64 	%rd105, %rd4, %rd103;
	ld.local.v4.u32 	{%r219, %r220, %r221, %r222}, [%rd105];
	abs.s32 	%r223, %r219;
	add.s64 	%rd106, %rd5, %rd103;
	ld.local.v4.u32 	{%r224, %r225, %r226, %r227}, [%rd106];
	abs.s32 	%r228, %r224;
	add.s32 	%r229, %r218, %r1524;
	add.s32 	%r230, %r229, %r223;
	add.s32 	%r231, %r230, %r228;
	abs.s32 	%r232, %r215;
	abs.s32 	%r233, %r220;
	abs.s32 	%r234, %r225;
	add.s32 	%r235, %r232, %r231;
	add.s32 	%r236, %r235, %r233;
	add.s32 	%r237, %r236, %r234;
	abs.s32 	%r238, %r216;
	abs.s32 	%r239, %r221;
	abs.s32 	%r240, %r226;
	add.s32 	%r241, %r238, %r237;
	add.s32 	%r242, %r241, %r239;
	add.s32 	%r243, %r242, %r240;
	abs.s32 	%r244, %r217;
	abs.s32 	%r245, %r222;
	abs.s32 	%r246, %r227;
	add.s32 	%r247, %r244, %r243;
	add.s32 	%r248, %r247, %r245;
	add.s32 	%r249, %r248, %r246;
	ld.local.v4.u32 	{%r250, %r251, %r252, %r253}, [%rd104+16];
	abs.s32 	%r254, %r250;
	ld.local.v4.u32 	{%r255, %r256, %r257, %r258}, [%rd105+16];
	abs.s32 	%r259, %r255;
	ld.local.v4.u32 	{%r260, %r261, %r262, %r263}, [%rd106+16];
	abs.s32 	%r264, %r260;
	add.s32 	%r265, %r254, %r249;
	add.s32 	%r266, %r265, %r259;
	add.s32 	%r267, %r266, %r264;
	abs.s32 	%r268, %r251;
	abs.s32 	%r269, %r256;
	abs.s32 	%r270, %r261;
	add.s32 	%r271, %r268, %r267;
	add.s32 	%r272, %r271, %r269;
	add.s32 	%r273, %r272, %r270;
	abs.s32 	%r274, %r252;
	abs.s32 	%r275, %r257;
	abs.s32 	%r276, %r262;
	add.s32 	%r277, %r274, %r273;
	add.s32 	%r278, %r277, %r275;
	add.s32 	%r279, %r278, %r276;
	abs.s32 	%r280, %r253;
	abs.s32 	%r281, %r258;
	abs.s32 	%r282, %r263;
	add.s32 	%r283, %r280, %r279;
	add.s32 	%r284, %r283, %r281;
	add.s32 	%r285, %r284, %r282;
	ld.local.v4.u32 	{%r286, %r287, %r288, %r289}, [%rd104+32];
	abs.s32 	%r290, %r286;
	ld.local.v4.u32 	{%r291, %r292, %r293, %r294}, [%rd105+32];
	abs.s32 	%r295, %r291;
	ld.local.v4.u32 	{%r296, %r297, %r298, %r299}, [%rd106+32];
	abs.s32 	%r300, %r296;
	add.s32 	%r301, %r290, %r285;
	add.s32 	%r302, %r301, %r295;
	add.s32 	%r303, %r302, %r300;
	abs.s32 	%r304, %r287;
	abs.s32 	%r305, %r292;
	abs.s32 	%r306, %r297;
	add.s32 	%r307, %r304, %r303;
	add.s32 	%r308, %r307, %r305;
	add.s32 	%r309, %r308, %r306;
	abs.s32 	%r310, %r288;
	abs.s32 	%r311, %r293;
	abs.s32 	%r312, %r298;
	add.s32 	%r313, %r310, %r309;
	add.s32 	%r314, %r313, %r311;
	add.s32 	%r315, %r314, %r312;
	abs.s32 	%r316, %r289;
	abs.s32 	%r317, %r294;
	abs.s32 	%r318, %r299;
	add.s32 	%r319, %r316, %r315;
	add.s32 	%r320, %r319, %r317;
	add.s32 	%r321, %r320, %r318;
	ld.local.v4.u32 	{%r322, %r323, %r324, %r325}, [%rd104+48];
	abs.s32 	%r326, %r322;
	ld.local.v4.u32 	{%r327, %r328, %r329, %r330}, [%rd105+48];
	abs.s32 	%r331, %r327;
	ld.local.v4.u32 	{%r332, %r333, %r334, %r335}, [%rd106+48];
	abs.s32 	%r336, %r332;
	add.s32 	%r337, %r326, %r321;
	add.s32 	%r338, %r337, %r331;
	add.s32 	%r339, %r338, %r336;
	abs.s32 	%r340, %r323;
	abs.s32 	%r341, %r328;
	abs.s32 	%r342, %r333;
	add.s32 	%r343, %r340, %r339;
	add.s32 	%r344, %r343, %r341;
	add.s32 	%r345, %r344, %r342;
	abs.s32 	%r346, %r324;
	abs.s32 	%r347, %r329;
	abs.s32 	%r348, %r334;
	add.s32 	%r349, %r346, %r345;
	add.s32 	%r350, %r349, %r347;
	add.s32 	%r351, %r350, %r348;
	abs.s32 	%r352, %r325;
	abs.s32 	%r353, %r330;
	abs.s32 	%r354, %r335;
	add.s32 	%r355, %r352, %r351;
	add.s32 	%r356, %r355, %r353;
	add.s32 	%r1524, %r356, %r354;
	add.s32 	%r1514, %r1514, 16;
	setp.ne.s32 	%p16, %r1514, %r88;
	mov.u32 	%r1520, %r88;
	@%p16 bra 	$L__BB0_120;
$L__BB0_121:
	setp.eq.s32 	%p17, %r84, 0;
	@%p17 bra 	$L__BB0_131;
	setp.lt.u32 	%p18, %r85, 7;
	@%p18 bra 	$L__BB0_124;
	mul.wide.u32 	%rd107, %r1520, 4;
	add.s64 	%rd108, %rd3, %rd107;
	ld.local.u32 	%r358, [%rd108];
	abs.s32 	%r359, %r358;
	add.s64 	%rd109, %rd4, %rd107;
	ld.local.u32 	%r360, [%rd109];
	abs.s32 	%r361, %r360;
	add.s64 	%rd110, %rd5, %rd107;
	ld.local.u32 	%r362, [%rd110];
	abs.s32 	%r363, %r362;
	add.s32 	%r364, %r359, %r1524;
	add.s32 	%r365, %r364, %r361;
	add.s32 	%r366, %r365, %r363;
	ld.local.u32 	%r367, [%rd108+4];
	abs.s32 	%r368, %r367;
	ld.local.u32 	%r369, [%rd109+4];
	abs.s32 	%r370, %r369;
	ld.local.u32 	%r371, [%rd110+4];
	abs.s32 	%r372, %r371;
	add.s32 	%r373, %r368, %r366;
	add.s32 	%r374, %r373, %r370;
	add.s32 	%r375, %r374, %r372;
	ld.local.u32 	%r376, [%rd108+8];
	abs.s32 	%r377, %r376;
	ld.local.u32 	%r378, [%rd109+8];
	abs.s32 	%r379, %r378;
	ld.local.u32 	%r380, [%rd110+8];
	abs.s32 	%r381, %r380;
	add.s32 	%r382, %r377, %r375;
	add.s32 	%r383, %r382, %r379;
	add.s32 	%r384, %r383, %r381;
	ld.local.u32 	%r385, [%rd108+12];
	abs.s32 	%r386, %r385;
	ld.local.u32 	%r387, [%rd109+12];
	abs.s32 	%r388, %r387;
	ld.local.u32 	%r389, [%rd110+12];
	abs.s32 	%r390, %r389;
	add.s32 	%r391, %r386, %r384;
	add.s32 	%r392, %r391, %r388;
	add.s32 	%r393, %r392, %r390;
	ld.local.u32 	%r394, [%rd108+16];
	abs.s32 	%r395, %r394;
	ld.local.u32 	%r396, [%rd109+16];
	abs.s32 	%r397, %r396;
	ld.local.u32 	%r398, [%rd110+16];
	abs.s32 	%r399, %r398;
	add.s32 	%r400, %r395, %r393;
	add.s32 	%r401, %r400, %r397;
	add.s32 	%r402, %r401, %r399;
	ld.local.u32 	%r403, [%rd108+20];
	abs.s32 	%r404, %r403;
	ld.local.u32 	%r405, [%rd109+20];
	abs.s32 	%r406, %r405;
	ld.local.u32 	%r407, [%rd110+20];
	abs.s32 	%r408, %r407;
	add.s32 	%r409, %r404, %r402;
	add.s32 	%r410, %r409, %r406;
	add.s32 	%r411, %r410, %r408;
	ld.local.u32 	%r412, [%rd108+24];
	abs.s32 	%r413, %r412;
	ld.local.u32 	%r414, [%rd109+24];
	abs.s32 	%r415, %r414;
	ld.local.u32 	%r416, [%rd110+24];
	abs.s32 	%r417, %r416;
	add.s32 	%r418, %r413, %r411;
	add.s32 	%r419, %r418, %r415;
	add.s32 	%r420, %r419, %r417;
	ld.local.u32 	%r421, [%rd108+28];
	abs.s32 	%r422, %r421;
	ld.local.u32 	%r423, [%rd109+28];
	abs.s32 	%r424, %r423;
	ld.local.u32 	%r425, [%rd110+28];
	abs.s32 	%r426, %r425;
	add.s32 	%r427, %r422, %r420;
	add.s32 	%r428, %r427, %r424;
	add.s32 	%r1524, %r428, %r426;
	add.s32 	%r1520, %r1520, 8;
$L__BB0_124:
	setp.eq.s32 	%p19, %r86, 0;
	@%p19 bra 	$L__BB0_131;
	setp.lt.u32 	%p20, %r87, 3;
	@%p20 bra 	$L__BB0_127;
	mul.wide.u32 	%rd111, %r1520, 4;
	add.s64 	%rd112, %rd3, %rd111;
	ld.local.u32 	%r430, [%rd112];
	abs.s32 	%r431, %r430;
	add.s64 	%rd113, %rd4, %rd111;
	ld.local.u32 	%r432, [%rd113];
	abs.s32 	%r433, %r432;
	add.s64 	%rd114, %rd5, %rd111;
	ld.local.u32 	%r434, [%rd114];
	abs.s32 	%r435, %r434;
	add.s32 	%r436, %r431, %r1524;
	add.s32 	%r437, %r436, %r433;
	add.s32 	%r438, %r437, %r435;
	ld.local.u32 	%r439, [%rd112+4];
	abs.s32 	%r440, %r439;
	ld.local.u32 	%r441, [%rd113+4];
	abs.s32 	%r442, %r441;
	ld.local.u32 	%r443, [%rd114+4];
	abs.s32 	%r444, %r443;
	add.s32 	%r445, %r440, %r438;
	add.s32 	%r446, %r445, %r442;
	add.s32 	%r447, %r446, %r444;
	ld.local.u32 	%r448, [%rd112+8];
	abs.s32 	%r449, %r448;
	ld.local.u32 	%r450, [%rd113+8];
	abs.s32 	%r451, %r450;
	ld.local.u32 	%r452, [%rd114+8];
	abs.s32 	%r453, %r452;
	add.s32 	%r454, %r449, %r447;
	add.s32 	%r455, %r454, %r451;
	add.s32 	%r456, %r455, %r453;
	ld.local.u32 	%r457, [%rd112+12];
	abs.s32 	%r458, %r457;
	ld.local.u32 	%r459, [%rd113+12];
	abs.s32 	%r460, %r459;
	ld.local.u32 	%r461, [%rd114+12];
	abs.s32 	%r462, %r461;
	add.s32 	%r463, %r458, %r456;
	add.s32 	%r464, %r463, %r460;
	add.s32 	%r1524, %r464, %r462;
	add.s32 	%r1520, %r1520, 4;
$L__BB0_127:
	setp.eq.s32 	%p21, %r89, 0;
	@%p21 bra 	$L__BB0_131;
	setp.eq.s32 	%p22, %r89, 1;
	mul.wide.u32 	%rd115, %r1520, 4;
	add.s64 	%rd53, %rd3, %rd115;
	ld.local.u32 	%r465, [%rd53];
	abs.s32 	%r466, %r465;
	add.s64 	%rd54, %rd4, %rd115;
	ld.local.u32 	%r467, [%rd54];
	abs.s32 	%r468, %r467;
	add.s64 	%rd55, %rd5, %rd115;
	ld.local.u32 	%r469, [%rd55];
	abs.s32 	%r470, %r469;
	add.s32 	%r471, %r466, %r1524;
	add.s32 	%r472, %r471, %r468;
	add.s32 	%r1524, %r472, %r470;
	@%p22 bra 	$L__BB0_131;
	setp.eq.s32 	%p23, %r89, 2;
	ld.local.u32 	%r473, [%rd53+4];
	abs.s32 	%r474, %r473;
	ld.local.u32 	%r475, [%rd54+4];
	abs.s32 	%r476, %r475;
	ld.local.u32 	%r477, [%rd55+4];
	abs.s32 	%r478, %r477;
	add.s32 	%r479, %r474, %r1524;
	add.s32 	%r480, %r479, %r476;
	add.s32 	%r1524, %r480, %r478;
	@%p23 bra 	$L__BB0_131;
	ld.local.u32 	%r481, [%rd53+8];
	abs.s32 	%r482, %r481;
	ld.local.u32 	%r483, [%rd54+8];
	abs.s32 	%r484, %r483;
	ld.local.u32 	%r485, [%rd55+8];
	abs.s32 	%r486, %r485;
	add.s32 	%r487, %r482, %r1524;
	add.s32 	%r488, %r487, %r484;
	add.s32 	%r1524, %r488, %r486;
$L__BB0_131:
	max.s32 	%r1486, %r1524, %r1486;
	add.s64 	%rd297, %rd297, 1;
	setp.gt.u64 	%p24, %rd297, %rd296;
	@%p24 bra 	$L__BB0_132;
	bra.uni 	$L__BB0_105;
$L__BB0_132:
	ld.param.u64 	%rd295, [_Z4funcPiyyS_S_iiiPy_param_3];
	cvta.to.global.u64 	%rd292, %rd295;
	shl.b64 	%rd293, %rd7, 2;
	add.s64 	%rd294, %rd292, %rd293;
	st.global.u32 	[%rd294], %r1486;
	ret;
$L__BB0_133:
	add.s32 	%r120, %r159, -1;
	and.b32  	%r121, %r159, 15;
	add.s32 	%r122, %r121, -1;
	and.b32  	%r123, %r159, 7;
	add.s32 	%r124, %r123, -1;
	and.b32  	%r125, %r159, 2147483632;
	and.b32  	%r126, %r159, 3;
	mov.b32 	%r1486, 0;
$L__BB0_134:
	setp.lt.u32 	%p25, %r120, 15;
	mov.b32 	%r1543, 0;
	@%p25 bra 	$L__BB0_137;
	mov.b32 	%r1529, 0;
$L__BB0_136:
	.pragma "nounroll";
	add.s32 	%r492, %r1529, %r2;
	mul.wide.s32 	%rd116, %r492, 4;
	add.s64 	%rd117, %rd1, %rd116;
	ld.global.u32 	%r493, [%rd117];
	mul.wide.u32 	%rd118, %r1529, 4;
	add.s64 	%rd119, %rd3, %rd118;
	add.s64 	%rd120, %rd4, %rd118;
	add.s64 	%rd121, %rd5, %rd118;
	ld.global.u32 	%r494, [%rd117+4];
	ld.global.u32 	%r495, [%rd117+8];
	ld.global.u32 	%r496, [%rd117+12];
	st.local.v4.u32 	[%rd119], {%r493, %r494, %r495, %r496};
	mov.b32 	%r497, 0;
	st.local.v4.u32 	[%rd120], {%r497, %r497, %r497, %r497};
	st.local.v4.u32 	[%rd121], {%r497, %r497, %r497, %r497};
	ld.global.u32 	%r498, [%rd117+16];
	ld.global.u32 	%r499, [%rd117+20];
	ld.global.u32 	%r500, [%rd117+24];
	ld.global.u32 	%r501, [%rd117+28];
	st.local.v4.u32 	[%rd119+16], {%r498, %r499, %r500, %r501};
	st.local.v4.u32 	[%rd120+16], {%r497, %r497, %r497, %r497};
	st.local.v4.u32 	[%rd121+16], {%r497, %r497, %r497, %r497};
	ld.global.u32 	%r502, [%rd117+32];
	ld.global.u32 	%r503, [%rd117+36];
	ld.global.u32 	%r504, [%rd117+40];
	ld.global.u32 	%r505, [%rd117+44];
	st.local.v4.u32 	[%rd119+32], {%r502, %r503, %r504, %r505};
	st.local.v4.u32 	[%rd120+32], {%r497, %r497, %r497, %r497};
	st.local.v4.u32 	[%rd121+32], {%r497, %r497, %r497, %r497};
	ld.global.u32 	%r506, [%rd117+48];
	ld.global.u32 	%r507, [%rd117+52];
	ld.global.u32 	%r508, [%rd117+56];
	ld.global.u32 	%r509, [%rd117+60];
	st.local.v4.u32 	[%rd119+48], {%r506, %r507, %r508, %r509};
	st.local.v4.u32 	[%rd120+48], {%r497, %r497, %r497, %r497};
	st.local.v4.u32 	[%rd121+48], {%r497, %r497, %r497, %r497};
	add.s32 	%r1529, %r1529, 16;
	setp.eq.s32 	%p26, %r1529, %r125;
	mov.u32 	%r1543, %r125;
	@%p26 bra 	$L__BB0_137;
	bra.uni 	$L__BB0_136;
$L__BB0_137:
	setp.eq.s32 	%p27, %r121, 0;
	@%p27 bra 	$L__BB0_147;
	setp.lt.u32 	%p28, %r122, 7;
	@%p28 bra 	$L__BB0_140;
	add.s32 	%r510, %r1543, %r2;
	mul.wide.s32 	%rd122, %r510, 4;
	add.s64 	%rd123, %rd1, %rd122;
	ld.global.u32 	%r511, [%rd123];
	mul.wide.u32 	%rd124, %r1543, 4;
	add.s64 	%rd125, %rd3, %rd124;
	st.local.u32 	[%rd125], %r511;
	add.s64 	%rd126, %rd4, %rd124;
	mov.b32 	%r512, 0;
	st.local.u32 	[%rd126], %r512;
	add.s64 	%rd127, %rd5, %rd124;
	st.local.u32 	[%rd127], %r512;
	ld.global.u32 	%r513, [%rd123+4];
	st.local.u32 	[%rd125+4], %r513;
	st.local.u32 	[%rd126+4], %r512;
	st.local.u32 	[%rd127+4], %r512;
	ld.global.u32 	%r514, [%rd123+8];
	st.local.u32 	[%rd125+8], %r514;
	st.local.u32 	[%rd126+8], %r512;
	st.local.u32 	[%rd127+8], %r512;
	ld.global.u32 	%r515, [%rd123+12];
	st.local.u32 	[%rd125+12], %r515;
	st.local.u32 	[%rd126+12], %r512;
	st.local.u32 	[%rd127+12], %r512;
	ld.global.u32 	%r516, [%rd123+16];
	st.local.u32 	[%rd125+16], %r516;
	st.local.u32 	[%rd126+16], %r512;
	st.local.u32 	[%rd127+16], %r512;
	ld.global.u32 	%r517, [%rd123+20];
	st.local.u32 	[%rd125+20], %r517;
	st.local.u32 	[%rd126+20], %r512;
	st.local.u32 	[%rd127+20], %r512;
	ld.global.u32 	%r518, [%rd123+24];
	st.local.u32 	[%rd125+24], %r518;
	st.local.u32 	[%rd126+24], %r512;
	st.local.u32 	[%rd127+24], %r512;
	ld.global.u32 	%r519, [%rd123+28];
	st.local.u32 	[%rd125+28], %r519;
	st.local.u32 	[%rd126+28], %r512;
	st.local.u32 	[%rd127+28], %r512;
	add.s32 	%r1543, %r1543, 8;
$L__BB0_140:
	setp.eq.s32 	%p29, %r123, 0;
	@%p29 bra 	$L__BB0_147;
	setp.lt.u32 	%p30, %r124, 3;
	@%p30 bra 	$L__BB0_143;
	add.s32 	%r520, %r1543, %r2;
	mul.wide.s32 	%rd128, %r520, 4;
	add.s64 	%rd129, %rd1, %rd128;
	ld.global.u32 	%r521, [%rd129];
	mul.wide.u32 	%rd130, %r1543, 4;
	add.s64 	%rd131, %rd3, %rd130;
	st.local.u32 	[%rd131], %r521;
	add.s64 	%rd132, %rd4, %rd130;
	mov.b32 	%r522, 0;
	st.local.u32 	[%rd132], %r522;
	add.s64 	%rd133, %rd5, %rd130;
	st.local.u32 	[%rd133], %r522;
	ld.global.u32 	%r523, [%rd129+4];
	st.local.u32 	[%rd131+4], %r523;
	st.local.u32 	[%rd132+4], %r522;
	st.local.u32 	[%rd133+4], %r522;
	ld.global.u32 	%r524, [%rd129+8];
	st.local.u32 	[%rd131+8], %r524;
	st.local.u32 	[%rd132+8], %r522;
	st.local.u32 	[%rd133+8], %r522;
	ld.global.u32 	%r525, [%rd129+12];
	st.local.u32 	[%rd131+12], %r525;
	st.local.u32 	[%rd132+12], %r522;
	st.local.u32 	[%rd133+12], %r522;
	add.s32 	%r1543, %r1543, 4;
$L__BB0_143:
	setp.eq.s32 	%p31, %r126, 0;
	@%p31 bra 	$L__BB0_147;
	setp.eq.s32 	%p32, %r126, 1;
	add.s32 	%r526, %r1543, %r2;
	mul.wide.s32 	%rd134, %r526, 4;
	add.s64 	%rd66, %rd1, %rd134;
	ld.global.u32 	%r527, [%rd66];
	mul.wide.u32 	%rd135, %r1543, 4;
	add.s64 	%rd67, %rd3, %rd135;
	st.local.u32 	[%rd67], %r527;
	add.s64 	%rd68, %rd4, %rd135;
	mov.b32 	%r528, 0;
	st.local.u32 	[%rd68], %r528;
	add.s64 	%rd69, %rd5, %rd135;
	st.local.u32 	[%rd69], %r528;
	@%p32 bra 	$L__BB0_147;
	setp.eq.s32 	%p33, %r126, 2;
	ld.global.u32 	%r529, [%rd66+4];
	st.local.u32 	[%rd67+4], %r529;
	mov.b32 	%r530, 0;
	st.local.u32 	[%rd68+4], %r530;
	st.local.u32 	[%rd69+4], %r530;
	@%p33 bra 	$L__BB0_147;
	ld.global.u32 	%r531, [%rd66+8];
	st.local.u32 	[%rd67+8], %r531;
	mov.b32 	%r532, 0;
	st.local.u32 	[%rd68+8], %r532;
	st.local.u32 	[%rd69+8], %r532;
$L__BB0_147:
	setp.lt.u32 	%p34, %r120, 15;
	mov.b32 	%r1541, 0;
	mov.u32 	%r1537, %r1541;
	@%p34 bra 	$L__BB0_150;
	mov.b32 	%r1541, 0;
	mov.u32 	%r1531, %r1541;
$L__BB0_149:
	.pragma "nounroll";
	mul.wide.u32 	%rd136, %r1531, 4;
	add.s64 	%rd137, %rd3, %rd136;
	ld.local.v4.u32 	{%r536, %r537, %r538, %r539}, [%rd137];
	abs.s32 	%r540, %r536;
	add.s64 	%rd138, %rd4, %rd136;
	ld.local.v4.u32 	{%r541, %r542, %r543, %r544}, [%rd138];
	abs.s32 	%r545, %r541;
	add.s64 	%rd139, %rd5, %rd136;
	ld.local.v4.u32 	{%r546, %r547, %r548, %r549}, [%rd139];
	abs.s32 	%r550, %r546;
	add.s32 	%r551, %r540, %r1541;
	add.s32 	%r552, %r551, %r545;
	add.s32 	%r553, %r552, %r550;
	abs.s32 	%r554, %r537;
	abs.s32 	%r555, %r542;
	abs.s32 	%r556, %r547;
	add.s32 	%r557, %r554, %r553;
	add.s32 	%r558, %r557, %r555;
	add.s32 	%r559, %r558, %r556;
	abs.s32 	%r560, %r538;
	abs.s32 	%r561, %r543;
	abs.s32 	%r562, %r548;
	add.s32 	%r563, %r560, %r559;
	add.s32 	%r564, %r563, %r561;
	add.s32 	%r565, %r564, %r562;
	abs.s32 	%r566, %r539;
	abs.s32 	%r567, %r544;
	abs.s32 	%r568, %r549;
	add.s32 	%r569, %r566, %r565;
	add.s32 	%r570, %r569, %r567;
	add.s32 	%r571, %r570, %r568;
	ld.local.v4.u32 	{%r572, %r573, %r574, %r575}, [%rd137+16];
	abs.s32 	%r576, %r572;
	ld.local.v4.u32 	{%r577, %r578, %r579, %r580}, [%rd138+16];
	abs.s32 	%r581, %r577;
	ld.local.v4.u32 	{%r582, %r583, %r584, %r585}, [%rd139+16];
	abs.s32 	%r586, %r582;
	add.s32 	%r587, %r576, %r571;
	add.s32 	%r588, %r587, %r581;
	add.s32 	%r589, %r588, %r586;
	abs.s32 	%r590, %r573;
	abs.s32 	%r591, %r578;
	abs.s32 	%r592, %r583;
	add.s32 	%r593, %r590, %r589;
	add.s32 	%r594, %r593, %r591;
	add.s32 	%r595, %r594, %r592;
	abs.s32 	%r596, %r574;
	abs.s32 	%r597, %r579;
	abs.s32 	%r598, %r584;
	add.s32 	%r599, %r596, %r595;
	add.s32 	%r600, %r599, %r597;
	add.s32 	%r601, %r600, %r598;
	abs.s32 	%r602, %r575;
	abs.s32 	%r603, %r580;
	abs.s32 	%r604, %r585;
	add.s32 	%r605, %r602, %r601;
	add.s32 	%r606, %r605, %r603;
	add.s32 	%r607, %r606, %r604;
	ld.local.v4.u32 	{%r608, %r609, %r610, %r611}, [%rd137+32];
	abs.s32 	%r612, %r608;
	ld.local.v4.u32 	{%r613, %r614, %r615, %r616}, [%rd138+32];
	abs.s32 	%r617, %r613;
	ld.local.v4.u32 	{%r618, %r619, %r620, %r621}, [%rd139+32];
	abs.s32 	%r622, %r618;
	add.s32 	%r623, %r612, %r607;
	add.s32 	%r624, %r623, %r617;
	add.s32 	%r625, %r624, %r622;
	abs.s32 	%r626, %r609;
	abs.s32 	%r627, %r614;
	abs.s32 	%r628, %r619;
	add.s32 	%r629, %r626, %r625;
	add.s32 	%r630, %r629, %r627;
	add.s32 	%r631, %r630, %r628;
	abs.s32 	%r632, %r610;
	abs.s32 	%r633, %r615;
	abs.s32 	%r634, %r620;
	add.s32 	%r635, %r632, %r631;
	add.s32 	%r636, %r635, %r633;
	add.s32 	%r637, %r636, %r634;
	abs.s32 	%r638, %r611;
	abs.s32 	%r639, %r616;
	abs.s32 	%r640, %r621;
	add.s32 	%r641, %r638, %r637;
	add.s32 	%r642, %r641, %r639;
	add.s32 	%r643, %r642, %r640;
	ld.local.v4.u32 	{%r644, %r645, %r646, %r647}, [%rd137+48];
	abs.s32 	%r648, %r644;
	ld.local.v4.u32 	{%r649, %r650, %r651, %r652}, [%rd138+48];
	abs.s32 	%r653, %r649;
	ld.local.v4.u32 	{%r654, %r655, %r656, %r657}, [%rd139+48];
	abs.s32 	%r658, %r654;
	add.s32 	%r659, %r648, %r643;
	add.s32 	%r660, %r659, %r653;
	add.s32 	%r661, %r660, %r658;
	abs.s32 	%r662, %r645;
	abs.s32 	%r663, %r650;
	abs.s32 	%r664, %r655;
	add.s32 	%r665, %r662, %r661;
	add.s32 	%r666, %r665, %r663;
	add.s32 	%r667, %r666, %r664;
	abs.s32 	%r668, %r646;
	abs.s32 	%r669, %r651;
	abs.s32 	%r670, %r656;
	add.s32 	%r671, %r668, %r667;
	add.s32 	%r672, %r671, %r669;
	add.s32 	%r673, %r672, %r670;
	abs.s32 	%r674, %r647;
	abs.s32 	%r675, %r652;
	abs.s32 	%r676, %r657;
	add.s32 	%r677, %r674, %r673;
	add.s32 	%r678, %r677, %r675;
	add.s32 	%r1541, %r678, %r676;
	add.s32 	%r1531, %r1531, 16;
	setp.ne.s32 	%p35, %r1531, %r125;
	mov.u32 	%r1537, %r125;
	@%p35 bra 	$L__BB0_149;
$L__BB0_150:
	setp.eq.s32 	%p36, %r121, 0;
	@%p36 bra 	$L__BB0_160;
	setp.lt.u32 	%p37, %r122, 7;
	@%p37 bra 	$L__BB0_153;
	mul.wide.u32 	%rd140, %r1537, 4;
	add.s64 	%rd141, %rd3, %rd140;
	ld.local.u32 	%r680, [%rd141];
	abs.s32 	%r681, %r680;
	add.s64 	%rd142, %rd4, %rd140;
	ld.local.u32 	%r682, [%rd142];
	abs.s32 	%r683, %r682;
	add.s64 	%rd143, %rd5, %rd140;
	ld.local.u32 	%r684, [%rd143];
	abs.s32 	%r685, %r684;
	add.s32 	%r686, %r681, %r1541;
	add.s32 	%r687, %r686, %r683;
	add.s32 	%r688, %r687, %r685;
	ld.local.u32 	%r689, [%rd141+4];
	abs.s32 	%r690, %r689;
	ld.local.u32 	%r691, [%rd142+4];
	abs.s32 	%r692, %r691;
	ld.local.u32 	%r693, [%rd143+4];
	abs.s32 	%r694, %r693;
	add.s32 	%r695, %r690, %r688;
	add.s32 	%r696, %r695, %r692;
	add.s32 	%r697, %r696, %r694;
	ld.local.u32 	%r698, [%rd141+8];
	abs.s32 	%r699, %r698;
	ld.local.u32 	%r700, [%rd142+8];
	abs.s32 	%r701, %r700;
	ld.local.u32 	%r702, [%rd143+8];
	abs.s32 	%r703, %r702;
	add.s32 	%r704, %r699, %r697;
	add.s32 	%r705, %r704, %r701;
	add.s32 	%r706, %r705, %r703;
	ld.local.u32 	%r707, [%rd141+12];
	abs.s32 	%r708, %r707;
	ld.local.u32 	%r709, [%rd142+12];
	abs.s32 	%r710, %r709;
	ld.local.u32 	%r711, [%rd143+12];
	abs.s32 	%r712, %r711;
	add.s32 	%r713, %r708, %r706;
	add.s32 	%r714, %r713, %r710;
	add.s32 	%r715, %r714, %r712;
	ld.local.u32 	%r716, [%rd141+16];
	abs.s32 	%r717, %r716;
	ld.local.u32 	%r718, [%rd142+16];
	abs.s32 	%r719, %r718;
	ld.local.u32 	%r720, [%rd143+16];
	abs.s32 	%r721, %r720;
	add.s32 	%r722, %r717, %r715;
	add.s32 	%r723, %r722, %r719;
	add.s32 	%r724, %r723, %r721;
	ld.local.u32 	%r725, [%rd141+20];
	abs.s32 	%r726, %r725;
	ld.local.u32 	%r727, [%rd142+20];
	abs.s32 	%r728, %r727;
	ld.local.u32 	%r729, [%rd143+20];
	abs.s32 	%r730, %r729;
	add.s32 	%r731, %r726, %r724;
	add.s32 	%r732, %r731, %r728;
	add.s32 	%r733, %r732, %r730;
	ld.local.u32 	%r734, [%rd141+24];
	abs.s32 	%r735, %r734;
	ld.local.u32 	%r736, [%rd142+24];
	abs.s32 	%r737, %r736;
	ld.local.u32 	%r738, [%rd143+24];
	abs.s32 	%r739, %r738;
	add.s32 	%r740, %r735, %r733;
	add.s32 	%r741, %r740, %r737;
	add.s32 	%r742, %r741, %r739;
	ld.local.u32 	%r743, [%rd141+28];
	abs.s32 	%r744, %r743;
	ld.local.u32 	%r745, [%rd142+28];
	abs.s32 	%r746, %r745;
	ld.local.u32 	%r747, [%rd143+28];
	abs.s32 	%r748, %r747;
	add.s32 	%r749, %r744, %r742;
	add.s32 	%r750, %r749, %r746;
	add.s32 	%r1541, %r750, %r748;
	add.s32 	%r1537, %r1537, 8;
$L__BB0_153:
	setp.eq.s32 	%p38, %r123, 0;
	@%p38 bra 	$L__BB0_160;
	setp.lt.u32 	%p39, %r124, 3;
	@%p39 bra 	$L__BB0_156;
	mul.wide.u32 	%rd144, %r1537, 4;
	add.s64 	%rd145, %rd3, %rd144;
	ld.local.u32 	%r752, [%rd145];
	abs.s32 	%r753, %r752;
	add.s64 	%rd146, %rd4, %rd144;
	ld.local.u32 	%r754, [%rd146];
	abs.s32 	%r755, %r754;
	add.s64 	%rd147, %rd5, %rd144;
	ld.local.u32 	%r756, [%rd147];
	abs.s32 	%r757, %r756;
	add.s32 	%r758, %r753, %r1541;
	add.s32 	%r759, %r758, %r755;
	add.s32 	%r760, %r759, %r757;
	ld.local.u32 	%r761, [%rd145+4];
	abs.s32 	%r762, %r761;
	ld.local.u32 	%r763, [%rd146+4];
	abs.s32 	%r764, %r763;
	ld.local.u32 	%r765, [%rd147+4];
	abs.s32 	%r766, %r765;
	add.s32 	%r767, %r762, %r760;
	add.s32 	%r768, %r767, %r764;
	add.s32 	%r769, %r768, %r766;
	ld.local.u32 	%r770, [%rd145+8];
	abs.s32 	%r771, %r770;
	ld.local.u32 	%r772, [%rd146+8];
	abs.s32 	%r773, %r772;
	ld.local.u32 	%r774, [%rd147+8];
	abs.s32 	%r775, %r774;
	add.s32 	%r776, %r771, %r769;
	add.s32 	%r777, %r776, %r773;
	add.s32 	%r778, %r777, %r775;
	ld.local.u32 	%r779, [%rd145+12];
	abs.s32 	%r780, %r779;
	ld.local.u32 	%r781, [%rd146+12];
	abs.s32 	%r782, %r781;
	ld.local.u32 	%r783, [%rd147+12];
	abs.s32 	%r784, %r783;
	add.s32 	%r785, %r780, %r778;
	add.s32 	%r786, %r785, %r782;
	add.s32 	%r1541, %r786, %r784;
	add.s32 	%r1537, %r1537, 4;
$L__BB0_156:
	setp.eq.s32 	%p40, %r126, 0;
	@%p40 bra 	$L__BB0_160;
	setp.eq.s32 	%p41, %r126, 1;
	mul.wide.u32 	%rd148, %r1537, 4;
	add.s64 	%rd62, %rd3, %rd148;
	ld.local.u32 	%r787, [%rd62];
	abs.s32 	%r788, %r787;
	add.s64 	%rd63, %rd4, %rd148;
	ld.local.u32 	%r789, [%rd63];
	abs.s32 	%r790, %r789;
	add.s64 	%rd64, %rd5, %rd148;
	ld.local.u32 	%r791, [%rd64];
	abs.s32 	%r792, %r791;
	add.s32 	%r793, %r788, %r1541;
	add.s32 	%r794, %r793, %r790;
	add.s32 	%r1541, %r794, %r792;
	@%p41 bra 	$L__BB0_160;
	setp.eq.s32 	%p42, %r126, 2;
	ld.local.u32 	%r795, [%rd62+4];
	abs.s32 	%r796, %r795;
	ld.local.u32 	%r797, [%rd63+4];
	abs.s32 	%r798, %r797;
	ld.local.u32 	%r799, [%rd64+4];
	abs.s32 	%r800, %r799;
	add.s32 	%r801, %r796, %r1541;
	add.s32 	%r802, %r801, %r798;
	add.s32 	%r1541, %r802, %r800;
	@%p42 bra 	$L__BB0_160;
	ld.local.u32 	%r803, [%rd62+8];
	abs.s32 	%r804, %r803;
	ld.local.u32 	%r805, [%rd63+8];
	abs.s32 	%r806, %r805;
	ld.local.u32 	%r807, [%rd64+8];
	abs.s32 	%r808, %r807;
	add.s32 	%r809, %r804, %r1541;
	add.s32 	%r810, %r809, %r806;
	add.s32 	%r1541, %r810, %r808;
$L__BB0_160:
	max.s32 	%r1486, %r1541, %r1486;
	add.s64 	%rd297, %rd297, 1;
	setp.gt.u64 	%p43, %rd297, %rd296;
	@%p43 bra 	$L__BB0_132;
	bra.uni 	$L__BB0_134;

}


// ===== COMPILED SASS (sm_100) =====

	.target	sm_100

	.elftype	@"ET_EXEC"


//--------------------- .note.nv.tkinfo           --------------------------
	.section	.note.nv.tkinfo,"",@"SHT_NOTE"
	.sectionflags	@"SHF_NOTE_NV_TKINFO"
	.tkinfo
        /*0018*/ 	.word	0x00000002
        /*0030*/ 	.string	""
        /*0030*/ 	.string	"ptxas"
        /*0030*/ 	.string	"Cuda compilation tools, release 13.0, V13.0.88"
        /*0030*/ 	.string	"Build cuda_13.0.r13.0/compiler.36424714_0"
        /*0030*/ 	.string	"-arch sm_100 -m 64 "



//--------------------- .note.nv.cuinfo           --------------------------
	.section	.note.nv.cuinfo,"",@"SHT_NOTE"
	.sectionflags	@"SHF_NOTE_NV_CUINFO"
        /*0018*/ 	.short	0x0002
        /*001a*/ 	.short	0x0064
        /*001c*/ 	.short	0x0082
	.zero		2


//--------------------- .nv.info                  --------------------------
	.section	.nv.info,"",@"SHT_CUDA_INFO"
	.align	4


	//----- nvinfo : EIATTR_REGCOUNT
	.align		4
        /*0000*/ 	.byte	0x04, 0x2f
        /*0002*/ 	.short	(.L_1 - .L_0)
	.align		4
.L_0:
        /*0004*/ 	.word	index@(_Z4funcPiyyS_S_iiiPy)
        /*0008*/ 	.word	0x00000035


	//----- nvinfo : EIATTR_FRAME_SIZE
	.align		4
.L_1:
        /*000c*/ 	.byte	0x04, 0x11
        /*000e*/ 	.short	(.L_3 - .L_2)
	.align		4
.L_2:
        /*0010*/ 	.word	index@($__internal_1_$__cuda_sm20_rem_u64)
        /*0014*/ 	.word	0x0000c110


	//----- nvinfo : EIATTR_FRAME_SIZE
	.align		4
.L_3:
        /*0018*/ 	.byte	0x04, 0x11
        /*001a*/ 	.short	(.L_5 - .L_4)
	.align		4
.L_4:
        /*001c*/ 	.word	index@($__internal_0_$__cuda_sm20_div_u64)
        /*0020*/ 	.word	0x0000c110


	//----- nvinfo : EIATTR_FRAME_SIZE
	.align		4
.L_5:
        /*0024*/ 	.byte	0x04, 0x11
        /*0026*/ 	.short	(.L_7 - .L_6)
	.align		4
.L_6:
        /*0028*/ 	.word	index@(_Z4funcPiyyS_S_iiiPy)
        /*002c*/ 	.word	0x0000c110


	//----- nvinfo : EIATTR_MIN_STACK_SIZE
	.align		4
.L_7:
        /*0030*/ 	.byte	0x04, 0x12
        /*0032*/ 	.short	(.L_9 - .L_8)
	.align		4
.L_8:
        /*0034*/ 	.word	index@(_Z4funcPiyyS_S_iiiPy)
        /*0038*/ 	.word	0x0000c110
.L_9:


//--------------------- .nv.compat                --------------------------
	.section	.nv.compat,"",@"SHT_CUDA_COMPAT_INFO"
	.align	4
        /*0000*/ 	.byte	0x02, 0x09, 0x00, 0x00, 0x02, 0x02, 0x01, 0x00, 0x02, 0x05, 0x05, 0x00, 0x03, 0x07, 0x01, 0x01
        /*0010*/ 	.byte	0x02, 0x03, 0x00, 0x00, 0x02, 0x06, 0x01, 0x00, 0x04, 0x0b, 0x08, 0x00, 0x09, 0x00, 0x00, 0x00
        /*0020*/ 	.byte	0x00, 0x00, 0x00, 0x00


//--------------------- .nv.info._Z4funcPiyyS_S_iiiPy --------------------------
	.section	.nv.info._Z4funcPiyyS_S_iiiPy,"",@"SHT_CUDA_INFO"
	.sectionflags	@""
	.align	4


	//----- nvinfo : EIATTR_CUDA_API_VERSION
	.align		4
        /*0000*/ 	.byte	0x04, 0x37
        /*0002*/ 	.short	(.L_11 - .L_10)
.L_10:
        /*0004*/ 	.word	0x00000082


	//----- nvinfo : EIATTR_KPARAM_INFO
	.align		4
.L_11:
        /*0008*/ 	.byte	0x04, 0x17
        /*000a*/ 	.short	(.L_13 - .L_12)
.L_12:
        /*000c*/ 	.word	0x00000000
        /*0010*/ 	.short	0x0008
        /*0012*/ 	.short	0x0038
        /*0014*/ 	.byte	0x00, 0xf5, 0x21, 0x00


	//----- nvinfo : EIATTR_KPARAM_INFO
	.align		4
.L_13:
        /*0018*/ 	.byte	0x04, 0x17
        /*001a*/ 	.short	(.L_15 - .L_14)
.L_14:
        /*001c*/ 	.word	0x00000000
        /*0020*/ 	.short	0x0007
        /*0022*/ 	.short	0x0030
        /*0024*/ 	.byte	0x00, 0xf0, 0x11, 0x00


	//----- nvinfo : EIATTR_KPARAM_INFO
	.align		4
.L_15:
        /*0028*/ 	.byte	0x04, 0x17
        /*002a*/ 	.short	(.L_17 - .L_16)
.L_16:
        /*002c*/ 	.word	0x00000000
        /*0030*/ 	.short	0x0006
        /*0032*/ 	.short	0x002c
        /*0034*/ 	.byte	0x00, 0xf0, 0x11, 0x00


	//----- nvinfo : EIATTR_KPARAM_INFO
	.align		4
.L_17:
        /*0038*/ 	.byte	0x04, 0x17
        /*003a*/ 	.short	(.L_19 - .L_18)
.L_18:
        /*003c*/ 	.word	0x00000000
        /*0040*/ 	.short	0x0005
        /*0042*/ 	.short	0x0028
        /*0044*/ 	.byte	0x00, 0xf0, 0x11, 0x00


	//----- nvinfo : EIATTR_KPARAM_INFO
	.align		4
.L_19:
        /*0048*/ 	.byte	0x04, 0x17
        /*004a*/ 	.short	(.L_21 - .L_20)
.L_20:
        /*004c*/ 	.word	0x00000000
        /*0050*/ 	.short	0x0004
        /*0052*/ 	.short	0x0020
        /*0054*/ 	.byte	0x00, 0xf5, 0x21, 0x00


	//----- nvinfo : EIATTR_KPARAM_INFO
	.align		4
.L_21:
        /*0058*/ 	.byte	0x04, 0x17
        /*005a*/ 	.short	(.L_23 - .L_22)
.L_22:
        /*005c*/ 	.word	0x00000000
        /*0060*/ 	.short	0x0003
        /*0062*/ 	.short	0x0018
        /*0064*/ 	.byte	0x00, 0xf5, 0x21, 0x00


	//----- nvinfo : EIATTR_KPARAM_INFO
	.align		4
.L_23:
        /*0068*/ 	.byte	0x04, 0x17
        /*006a*/ 	.short	(.L_25 - .L_24)
.L_24:
        /*006c*/ 	.word	0x00000000
        /*0070*/ 	.short	0x0002
        /*0072*/ 	.short	0x0010
        /*0074*/ 	.byte	0x00, 0xf0, 0x21, 0x00


	//----- nvinfo : EIATTR_KPARAM_INFO
	.align		4
.L_25:
        /*0078*/ 	.byte	0x04, 0x17
        /*007a*/ 	.short	(.L_27 - .L_26)
.L_26:
        /*007c*/ 	.word	0x00000000
        /*0080*/ 	.short	0x0001
        /*0082*/ 	.short	0x0008
        /*0084*/ 	.byte	0x00, 0xf0, 0x21, 0x00


	//----- nvinfo : EIATTR_KPARAM_INFO
	.align		4
.L_27:
        /*0088*/ 	.byte	0x04, 0x17
        /*008a*/ 	.short	(.L_29 - .L_28)
.L_28:
        /*008c*/ 	.word	0x00000000
        /*0090*/ 	.short	0x0000
        /*0092*/ 	.short	0x0000
        /*0094*/ 	.byte	0x00, 0xf5, 0x21, 0x00


	//----- nvinfo : EIATTR_SPARSE_MMA_MASK
	.align		4
.L_29:
        /*0098*/ 	.byte	0x03, 0x50
        /*009a*/ 	.short	0x0000


	//----- nvinfo : EIATTR_MAXREG_COUNT
	.align		4
        /*009c*/ 	.byte	0x03, 0x1b
        /*009e*/ 	.short	0x00ff


	//----- nvinfo : EIATTR_MERCURY_ISA_VERSION
	.align		4
        /*00a0*/ 	.byte	0x03, 0x5f
        /*00a2*/ 	.short	0x0101


	//----- nvinfo : EIATTR_VRC_CTA_INIT_COUNT
	.align		4
        /*00a4*/ 	.byte	0x02, 0x4a
	.zero		1
	.zero		1


	//----- nvinfo : EIATTR_EXIT_INSTR_OFFSETS
	.align		4
        /*00a8*/ 	.byte	0x04, 0x1c
        /*00aa*/ 	.short	(.L_31 - .L_30)


	//   ....[0]....
.L_30:
        /*00ac*/ 	.word	0x00005b60


	//----- nvinfo : EIATTR_CRS_STACK_SIZE
	.align		4
.L_31:
        /*00b0*/ 	.byte	0x04, 0x1e
        /*00b2*/ 	.short	(.L_33 - .L_32)
.L_32:
        /*00b4*/ 	.word	0x00000000


	//----- nvinfo : EIATTR_CBANK_PARAM_SIZE
	.align		4
.L_33:
        /*00b8*/ 	.byte	0x03, 0x19
        /*00ba*/ 	.short	0x0040


	//----- nvinfo : EIATTR_PARAM_CBANK
	.align		4
        /*00bc*/ 	.byte	0x04, 0x0a
        /*00be*/ 	.short	(.L_35 - .L_34)
	.align		4
.L_34:
        /*00c0*/ 	.word	index@(.nv.constant0._Z4funcPiyyS_S_iiiPy)
        /*00c4*/ 	.short	0x0380
        /*00c6*/ 	.short	0x0040


	//----- nvinfo : EIATTR_SW_WAR
	.align		4
.L_35:
        /*00c8*/ 	.byte	0x04, 0x36
        /*00ca*/ 	.short	(.L_37 - .L_36)
.L_36:
        /*00cc*/ 	.word	0x00000008
.L_37:


//--------------------- .nv.callgraph             --------------------------
	.section	.nv.callgraph,"",@"SHT_CUDA_CALLGRAPH"
	.align	4
	.sectionentsize	8
	.align		4
        /*0000*/ 	.word	0x00000000
	.align		4
        /*0004*/ 	.word	0xffffffff
	.align		4
        /*0008*/ 	.word	0x00000000
	.align		4
        /*000c*/ 	.word	0xfffffffe
	.align		4
        /*0010*/ 	.word	0x00000000
	.align		4
        /*0014*/ 	.word	0xfffffffd
	.align		4
        /*0018*/ 	.word	0x00000000
	.align		4
        /*001c*/ 	.word	0xfffffffc


//--------------------- .text._Z4funcPiyyS_S_iiiPy --------------------------
	.section	.text._Z4funcPiyyS_S_iiiPy,"ax",@progbits
	.align	128
        .global         _Z4funcPiyyS_S_iiiPy
        .type           _Z4funcPiyyS_S_iiiPy,@function
        .size           _Z4funcPiyyS_S_iiiPy,(.L_x_57 - _Z4funcPiyyS_S_iiiPy)
        .other          _Z4funcPiyyS_S_iiiPy,@"STO_CUDA_ENTRY STV_DEFAULT"
_Z4funcPiyyS_S_iiiPy:
.text._Z4funcPiyyS_S_iiiPy:
[----:B------:R-:W0:Y:S01]  /*0000*/  LDC R1, c[0x0][0x37c] ;  /* 0x0000df00ff017b82 */ /* 0x000e220000000800 */
[----:B------:R-:W1:Y:S07]  /*0010*/  S2R R0, SR_TID.X ;  /* 0x0000000000007919 */ /* 0x000e6e0000002100 */
[----:B------:R-:W1:Y:S01]  /*0020*/  S2UR UR4, SR_CTAID.X ;  /* 0x00000000000479c3 */ /* 0x000e620000002500 */
[----:B------:R-:W2:Y:S01]  /*0030*/  LDCU.64 UR6, c[0x0][0x388] ;  /* 0x00007100ff0677ac */ /* 0x000ea20008000a00 */
[----:B------:R-:W-:Y:S01]  /*0040*/  BSSY.RECONVERGENT B1, `(.L_x_0) ;  /* 0x00005ad000017945 */ /* 0x000fe20003800200 */
[----:B0-----:R-:W-:-:S02]  /*0050*/  VIADD R1, R1, 0xffff3ef0 ;  /* 0xffff3ef001017836 */ /* 0x001fc40000000000 */
[----:B------:R-:W-:-:S03]  /*0060*/  IMAD.MOV.U32 R32, RZ, RZ, RZ ;  /* 0x000000ffff207224 */ /* 0x000fc600078e00ff */
[----:B------:R-:W1:Y:S08]  /*0070*/  LDC R7, c[0x0][0x360] ;  /* 0x0000d800ff077b82 */ /* 0x000e700000000800 */
[----:B------:R-:W0:Y:S08]  /*0080*/  LDC.64 R8, c[0x0][0x390] ;  /* 0x0000e400ff087b82 */ /* 0x000e300000000a00 */
[----:B------:R-:W3:Y:S01]  /*0090*/  LDC.64 R2, c[0x0][0x388] ;  /* 0x0000e200ff027b82 */ /* 0x000ee20000000a00 */
[----:B-1----:R-:W-:Y:S01]  /*00a0*/  IMAD R7, R7, UR4, R0 ;  /* 0x0000000407077c24 */ /* 0x002fe2000f8e0200 */
[----:B------:R-:W1:Y:S03]  /*00b0*/  LDCU.64 UR4, c[0x0][0x358] ;  /* 0x00006b00ff0477ac */ /* 0x000e660008000a00 */
[C---:B--2---:R-:W-:Y:S01]  /*00c0*/  IMAD R11, R7.reuse, UR7, RZ ;  /* 0x00000007070b7c24 */ /* 0x044fe2000f8e02ff */
[----:B0-----:R-:W-:-:S02]  /*00d0*/  ISETP.GE.U32.AND P0, PT, R7, R8, PT ;  /* 0x000000080700720c */ /* 0x001fc40003f06070 */
[C---:B------:R-:W-:Y:S02]  /*00e0*/  ISETP.LT.U32.AND P1, PT, R7.reuse, R8, PT ;  /* 0x000000080700720c */ /* 0x040fe40003f21070 */
[-C--:B------:R-:W-:Y:S02]  /*00f0*/  ISETP.GE.U32.AND.EX P0, PT, RZ, R9.reuse, PT, P0 ;  /* 0x00000009ff00720c */ /* 0x080fe40003f06100 */
[----:B------:R-:W-:Y:S01]  /*0100*/  ISETP.LT.U32.AND.EX P1, PT, RZ, R9, PT, P1 ;  /* 0x00000009ff00720c */ /* 0x000fe20003f21110 */
[----:B---3--:R-:W-:-:S03]  /*0110*/  IMAD.WIDE.U32 R2, R7, UR6, R2 ;  /* 0x0000000607027c25 */ /* 0x008fc6000f8e0002 */
[----:B------:R-:W-:Y:S02]  /*0120*/  SEL R4, R7, R8, P1 ;  /* 0x0000000807047207 */ /* 0x000fe40000800000 */
[----:B------:R-:W-:-:S05]  /*0130*/  SEL R5, R9, RZ, !P1 ;  /* 0x000000ff09057207 */ /* 0x000fca0004800000 */
[----:B------:R-:W-:Y:S01]  /*0140*/  @P0 IADD3 R6, P2, PT, R2, R8, RZ ;  /* 0x0000000802060210 */ /* 0x000fe20007f5e0ff */
[----:B------:R-:W-:Y:S01]  /*0150*/  IMAD.IADD R8, R3, 0x1, R11 ;  /* 0x0000000103087824 */ /* 0x000fe200078e020b */
[C---:B------:R-:W-:Y:S01]  /*0160*/  @!P0 IADD3 R0, P1, PT, R7.reuse, R2, RZ ;  /* 0x0000000207008210 */ /* 0x040fe20007f3e0ff */
[----:B------:R-:W-:Y:S01]  /*0170*/  IMAD.WIDE.U32 R4, R7, UR6, R4 ;  /* 0x0000000607047c25 */ /* 0x000fe2000f8e0004 */
[----:B------:R-:W-:-:S03]  /*0180*/  @P0 IADD3 R0, P3, PT, R6, -0x1, RZ ;  /* 0xffffffff06000810 */ /* 0x000fc60007f7e0ff */
[----:B------:R-:W-:Y:S01]  /*0190*/  @!P0 IMAD.X R2, RZ, RZ, R8, P1 ;  /* 0x000000ffff028224 */ /* 0x000fe200008e0608 */
[----:B------:R-:W-:Y:S01]  /*01a0*/  @P0 IADD3.X R2, PT, PT, R8, -0x1, R9, P3, P2 ;  /* 0xffffffff08020810 */ /* 0x000fe20001fe4409 */
[----:B------:R-:W-:Y:S01]  /*01b0*/  IMAD.IADD R11, R11, 0x1, R5 ;  /* 0x000000010b0b7824 */ /* 0x000fe200078e0205 */
[----:B------:R-:W-:-:S04]  /*01c0*/  ISETP.GT.U32.AND P0, PT, R4, R0, PT ;  /* 0x000000000400720c */ /* 0x000fc80003f04070 */
[----:B------:R-:W-:-:S13]  /*01d0*/  ISETP.GT.U32.AND.EX P0, PT, R11, R2, PT, P0 ;  /* 0x000000020b00720c */ /* 0x000fda0003f04100 */
[----:B-1----:R-:W-:Y:S05]  /*01e0*/  @P0 BRA `(.L_x_1) ;  /* 0x0000005800480947 */ /* 0x002fea0003800000 */
[----:B------:R-:W0:Y:S01]  /*01f0*/  LDC.64 R8, c[0x0][0x3a8] ;  /* 0x0000ea00ff087b82 */ /* 0x000e220000000a00 */
[----:B------:R-:W-:Y:S02]  /*0200*/  IMAD.MOV.U32 R3, RZ, RZ, R4 ;  /* 0x000000ffff037224 */ /* 0x000fe400078e0004 */
[----:B------:R-:W-:Y:S01]  /*0210*/  IMAD.MOV.U32 R5, RZ, RZ, R11 ;  /* 0x000000ffff057224 */ /* 0x000fe200078e000b */
[C---:B0-----:R-:W-:Y:S01]  /*0220*/  ISETP.GE.AND P0, PT, R8.reuse, 0x2, PT ;  /* 0x000000020800780c */ /* 0x041fe20003f06270 */
[----:B------:R-:W-:Y:S02]  /*0230*/  VIADD R46, R8, 0xffffffff ;  /* 0xffffffff082e7836 */ /* 0x000fe40000000000 */
[----:B------:R-:W-:Y:S02]  /*0240*/  VIADD R4, R9, 0xffffffff ;  /* 0xffffffff09047836 */ /* 0x000fe40000000000 */
[----:B------:R-:W-:-:S08]  /*0250*/  IMAD R6, R46, R9, RZ ;  /* 0x000000092e067224 */ /* 0x000fd000078e02ff */
[----:B------:R-:W-:Y:S05]  /*0260*/  @!P0 BRA `(.L_x_2) ;  /* 0x0000004000108947 */ /* 0x000fea0003800000 */
[----:B------:R-:W0:Y:S01]  /*0270*/  LDC R35, c[0x0][0x3b0] ;  /* 0x0000ec00ff237b82 */ /* 0x000e220000000800 */
[C---:B------:R-:W-:Y:S01]  /*0280*/  VIADD R41, R8.reuse, 0xfffffffe ;  /* 0xfffffffe08297836 */ /* 0x040fe20000000000 */
[----:B------:R-:W-:Y:S01]  /*0290*/  SHF.R.S32.HI R10, RZ, 0x1f, R46 ;  /* 0x0000001fff0a7819 */ /* 0x000fe2000001142e */
[C---:B------:R-:W-:Y:S01]  /*02a0*/  VIADD R40, R8.reuse, 0xf ;  /* 0x0000000f08287836 */ /* 0x040fe20000000000 */
[C---:B------:R-:W-:Y:S01]  /*02b0*/  LOP3.LUT R45, R9.reuse, 0xf, RZ, 0xc0, !PT ;  /* 0x0000000f092d7812 */ /* 0x040fe200078ec0ff */
[----:B------:R-:W-:Y:S01]  /*02c0*/  VIADD R8, R8, 0x7 ;  /* 0x0000000708087836 */ /* 0x000fe20000000000 */
[C---:B------:R-:W-:Y:S01]  /*02d0*/  LOP3.LUT R43, R9.reuse, 0x7, RZ, 0xc0, !PT ;  /* 0x00000007092b7812 */ /* 0x040fe200078ec0ff */
[-C--:B------:R-:W-:Y:S01]  /*02e0*/  IMAD.WIDE.U32 R48, R46, R7.reuse, RZ ;  /* 0x000000072e307225 */ /* 0x080fe200078e00ff */
[----:B------:R-:W-:Y:S01]  /*02f0*/  LOP3.LUT R37, R9, 0x7ffffff0, RZ, 0xc0, !PT ;  /* 0x7ffffff009257812 */ /* 0x000fe200078ec0ff */
[----:B------:R-:W-:Y:S01]  /*0300*/  BSSY.RECONVERGENT B0, `(.L_x_3) ;  /* 0x00003f9000007945 */ /* 0x000fe20003800200 */
[----:B------:R-:W-:Y:S01]  /*0310*/  LOP3.LUT R38, R8, 0x7, RZ, 0xc0, !PT ;  /* 0x0000000708267812 */ /* 0x000fe200078ec0ff */
[----:B------:R-:W-:Y:S01]  /*0320*/  IMAD R33, R10, R7, RZ ;  /* 0x000000070a217224 */ /* 0x000fe200078e02ff */
[----:B------:R-:W-:Y:S01]  /*0330*/  LOP3.LUT R39, R40, 0xf, RZ, 0xc0, !PT ;  /* 0x0000000f28277812 */ /* 0x000fe200078ec0ff */
[----:B------:R-:W-:Y:S01]  /*0340*/  VIADD R31, R1, 0x4000 ;  /* 0x00004000011f7836 */ /* 0x000fe20000000000 */
[----:B------:R-:W-:Y:S01]  /*0350*/  LOP3.LUT R36, R9, 0x3, RZ, 0xc0, !PT ;  /* 0x0000000309247812 */ /* 0x000fe200078ec0ff */
[----:B------:R-:W-:Y:S01]  /*0360*/  VIADD R30, R1, 0x8000 ;  /* 0x00008000011e7836 */ /* 0x000fe20000000000 */
[----:B------:R-:W-:Y:S01]  /*0370*/  LOP3.LUT R34, R8, 0x3, RZ, 0xc0, !PT ;  /* 0x0000000308227812 */ /* 0x000fe200078ec0ff */
[----:B------:R-:W-:-:S02]  /*0380*/  IMAD.MOV.U32 R32, RZ, RZ, RZ ;  /* 0x000000ffff207224 */ /* 0x000fc400078e00ff */
[----:B------:R-:W-:Y:S02]  /*0390*/  VIADD R29, R1, 0xc000 ;  /* 0x0000c000011d7836 */ /* 0x000fe40000000000 */
[----:B------:R-:W-:Y:S02]  /*03a0*/  VIADD R44, R45, 0xffffffff ;  /* 0xffffffff2d2c7836 */ /* 0x000fe40000000000 */
[----:B------:R-:W-:Y:S01]  /*03b0*/  VIADD R42, R43, 0xffffffff ;  /* 0xffffffff2b2a7836 */ /* 0x000fe20000000000 */
[----:B0-----:R-:W-:Y:S01]  /*03c0*/  SHF.R.S32.HI R35, RZ, 0x1f, R35 ;  /* 0x0000001fff237819 */ /* 0x001fe20000011423 */
[----:B------:R-:W-:Y:S02]  /*03d0*/  IMAD.MOV R28, RZ, RZ, -R37 ;  /* 0x000000ffff1c7224 */ /* 0x000fe400078e0a25 */
[----:B------:R-:W-:Y:S02]  /*03e0*/  VIADD R38, R38, 0xffffffff ;  /* 0xffffffff26267836 */ /* 0x000fe40000000000 */
[----:B------:R-:W-:-:S02]  /*03f0*/  IMAD.IADD R33, R49, 0x1, R33 ;  /* 0x0000000131217824 */ /* 0x000fc400078e0221 */
[----:B------:R-:W-:-:S07]  /*0400*/  VIADD R39, R39, 0xffffffff ;  /* 0xffffffff27277836 */ /* 0x000fce0000000000 */
.L_x_43:
[----:B0-----:R-:W0:Y:S02]  /*0410*/  LDCU UR6, c[0x0][0x3ac] ;  /* 0x00007580ff0677ac */ /* 0x001e240008000800 */
[----:B0-----:R-:W-:-:S13]  /*0420*/  ISETP.LT.AND P2, PT, RZ, UR6, PT ;  /* 0x00000006ff007c0c */ /* 0x001fda000bf41270 */
[----:B-1234-:R-:W-:Y:S05]  /*0430*/  @!P2 BRA `(.L_x_4) ;  /* 0x000000080018a947 */ /* 0x01efea0003800000 */
[----:B------:R-:W-:Y:S01]  /*0440*/  ISETP.GE.U32.AND P0, PT, R4, 0xf, PT ;  /* 0x0000000f0400780c */ /* 0x000fe20003f06070 */
[----:B------:R-:W-:-:S12]  /*0450*/  IMAD.MOV.U32 R10, RZ, RZ, RZ ;  /* 0x000000ffff0a7224 */ /* 0x000fd800078e00ff */
[----:B------:R-:W-:Y:S05]  /*0460*/  @!P0 BRA `(.L_x_5) ;  /* 0x0000000000ac8947 */ /* 0x000fea0003800000 */
[C---:B------:R-:W-:Y:S02]  /*0470*/  VIADD R20, R1.reuse, 0x4020 ;  /* 0x0000402001147836 */ /* 0x040fe40000000000 */
[C---:B------:R-:W-:Y:S02]  /*0480*/  VIADD R21, R1.reuse, 0x20 ;  /* 0x0000002001157836 */ /* 0x040fe40000000000 */
[----:B------:R-:W-:Y:S02]  /*0490*/  VIADD R22, R1, 0x8020 ;  /* 0x0000802001167836 */ /* 0x000fe40000000000 */
[----:B------:R-:W-:Y:S02]  /*04a0*/  IMAD.MOV.U32 R24, RZ, RZ, R6 ;  /* 0x000000ffff187224 */ /* 0x000fe400078e0006 */
[----:B------:R-:W-:-:S07]  /*04b0*/  IMAD.MOV.U32 R23, RZ, RZ, R28 ;  /* 0x000000ffff177224 */ /* 0x000fce00078e001c */
.L_x_6:
[----:B------:R-:W0:Y:S02]  /*04c0*/  LDC.64 R26, c[0x0][0x380] ;  /* 0x0000e000ff1a7b82 */ /* 0x000e240000000a00 */
[----:B0-----:R-:W-:-:S05]  /*04d0*/  IMAD.WIDE R26, R24, 0x4, R26 ;  /* 0x00000004181a7825 */ /* 0x001fca00078e021a */
[----:B------:R-:W2:Y:S04]  /*04e0*/  LDG.E R8, desc[UR4][R26.64] ;  /* 0x000000041a087981 */ /* 0x000ea8000c1e1900 */
[----:B------:R-:W2:Y:S04]  /*04f0*/  LDG.E R9, desc[UR4][R26.64+0x4] ;  /* 0x000004041a097981 */ /* 0x000ea8000c1e1900 */
[----:B------:R-:W2:Y:S04]  /*0500*/  LDG.E R10, desc[UR4][R26.64+0x8] ;  /* 0x000008041a0a7981 */ /* 0x000ea8000c1e1900 */
[----:B------:R-:W2:Y:S04]  /*0510*/  LDG.E R11, desc[UR4][R26.64+0xc] ;  /* 0x00000c041a0b7981 */ /* 0x000ea8000c1e1900 */
[----:B------:R-:W3:Y:S04]  /*0520*/  LDG.E R12, desc[UR4][R26.64+0x10] ;  /* 0x000010041a0c7981 */ /* 0x000ee8000c1e1900 */
[----:B------:R-:W3:Y:S04]  /*0530*/  LDG.E R13, desc[UR4][R26.64+0x14] ;  /* 0x000014041a0d7981 */ /* 0x000ee8000c1e1900 */
[----:B------:R-:W3:Y:S04]  /*0540*/  LDG.E R14, desc[UR4][R26.64+0x18] ;  /* 0x000018041a0e7981 */ /* 0x000ee8000c1e1900 */
[----:B------:R-:W3:Y:S04]  /*0550*/  LDG.E R15, desc[UR4][R26.64+0x1c] ;  /* 0x00001c041a0f7981 */ /* 0x000ee8000c1e1900 */
[----:B------:R-:W4:Y:S04]  /*0560*/  LDG.E R16, desc[UR4][R26.64+0x20] ;  /* 0x000020041a107981 */ /* 0x000f28000c1e1900 */
[----:B------:R-:W4:Y:S04]  /*0570*/  LDG.E R17, desc[UR4][R26.64+0x24] ;  /* 0x000024041a117981 */ /* 0x000f28000c1e1900 */
[----:B------:R-:W4:Y:S04]  /*0580*/  LDG.E R18, desc[UR4][R26.64+0x28] ;  /* 0x000028041a127981 */ /* 0x000f28000c1e1900 */
[----:B------:R-:W4:Y:S04]  /*0590*/  LDG.E R19, desc[UR4][R26.64+0x2c] ;  /* 0x00002c041a137981 */ /* 0x000f28000c1e1900 */
[----:B--2---:R0:W-:Y:S04]  /*05a0*/  STL.128 [R21+-0x20], R8 ;  /* 0xffffe00815007387 */ /* 0x0041e80000100c00 */
[----:B0-----:R-:W2:Y:S04]  /*05b0*/  LDG.E R8, desc[UR4][R26.64+0x30] ;  /* 0x000030041a087981 */ /* 0x001ea8000c1e1900 */
[----:B------:R-:W2:Y:S04]  /*05c0*/  LDG.E R9, desc[UR4][R26.64+0x34] ;  /* 0x000034041a097981 */ /* 0x000ea8000c1e1900 */
[----:B------:R-:W2:Y:S04]  /*05d0*/  LDG.E R10, desc[UR4][R26.64+0x38] ;  /* 0x000038041a0a7981 */ /* 0x000ea8000c1e1900 */
[----:B------:R-:W2:Y:S01]  /*05e0*/  LDG.E R11, desc[UR4][R26.64+0x3c] ;  /* 0x00003c041a0b7981 */ /* 0x000ea2000c1e1900 */
[----:B------:R-:W-:-:S05]  /*05f0*/  VIADD R23, R23, 0x10 ;  /* 0x0000001017177836 */ /* 0x000fca0000000000 */
[----:B------:R-:W-:Y:S01]  /*0600*/  ISETP.NE.AND P0, PT, R23, RZ, PT ;  /* 0x000000ff1700720c */ /* 0x000fe20003f05270 */
[----:B------:R-:W-:Y:S04]  /*0610*/  STL.128 [R20+-0x20], RZ ;  /* 0xffffe0ff14007387 */ /* 0x000fe80000100c00 */
[----:B------:R-:W-:Y:S04]  /*0620*/  STL.128 [R22+-0x20], RZ ;  /* 0xffffe0ff16007387 */ /* 0x000fe80000100c00 */
[----:B---3--:R-:W-:Y:S04]  /*0630*/  STL.128 [R21+-0x10], R12 ;  /* 0xfffff00c15007387 */ /* 0x008fe80000100c00 */
[----:B------:R-:W-:Y:S04]  /*0640*/  STL.128 [R20+-0x10], RZ ;  /* 0xfffff0ff14007387 */ /* 0x000fe80000100c00 */
[----:B------:R-:W-:Y:S04]  /*0650*/  STL.128 [R22+-0x10], RZ ;  /* 0xfffff0ff16007387 */ /* 0x000fe80000100c00 */
[----:B----4-:R-:W-:Y:S04]  /*0660*/  STL.128 [R21], R16 ;  /* 0x0000001015007387 */ /* 0x010fe80000100c00 */
[----:B------:R-:W-:Y:S04]  /*0670*/  STL.128 [R20], RZ ;  /* 0x000000ff14007387 */ /* 0x000fe80000100c00 */
[----:B------:R-:W-:Y:S01]  /*0680*/  STL.128 [R22], RZ ;  /* 0x000000ff16007387 */ /* 0x000fe20000100c00 */
[----:B------:R-:W-:-:S03]  /*0690*/  VIADD R24, R24, 0x10 ;  /* 0x0000001018187836 */ /* 0x000fc60000000000 */
[----:B--2---:R-:W-:Y:S04]  /*06a0*/  STL.128 [R21+0x10], R8 ;  /* 0x0000100815007387 */ /* 0x004fe80000100c00 */
[----:B------:R0:W-:Y:S04]  /*06b0*/  STL.128 [R20+0x10], RZ ;  /* 0x000010ff14007387 */ /* 0x0001e80000100c00 */
[----:B------:R1:W-:Y:S01]  /*06c0*/  STL.128 [R22+0x10], RZ ;  /* 0x000010ff16007387 */ /* 0x0003e20000100c00 */
[----:B0-----:R-:W-:Y:S02]  /*06d0*/  VIADD R20, R20, 0x40 ;  /* 0x0000004014147836 */ /* 0x001fe40000000000 */
[----:B------:R-:W-:-:S02]  /*06e0*/  VIADD R21, R21, 0x40 ;  /* 0x0000004015157836 */ /* 0x000fc40000000000 */
[----:B-1----:R-:W-:Y:S01]  /*06f0*/  VIADD R22, R22, 0x40 ;  /* 0x0000004016167836 */ /* 0x002fe20000000000 */
[----:B------:R-:W-:Y:S06]  /*0700*/  @P0 BRA `(.L_x_6) ;  /* 0xfffffffc006c0947 */ /* 0x000fec000383ffff */
[----:B------:R-:W-:-:S07]  /*0710*/  IMAD.MOV.U32 R10, RZ, RZ, R37 ;  /* 0x000000ffff0a7224 */ /* 0x000fce00078e0025 */
.L_x_5:
[----:B------:R-:W-:-:S13]  /*0720*/  ISETP.NE.AND P0, PT, R45, RZ, PT ;  /* 0x000000ff2d00720c */ /* 0x000fda0003f05270 */
[----:B------:R-:W-:Y:S05]  /*0730*/  @!P0 BRA `(.L_x_4) ;  /* 0x0000000400588947 */ /* 0x000fea0003800000 */
[----:B------:R-:W-:Y:S02]  /*0740*/  ISETP.GE.U32.AND P0, PT, R44, 0x7, PT ;  /* 0x000000072c00780c */ /* 0x000fe40003f06070 */
[----:B------:R-:W-:-:S11]  /*0750*/  ISETP.NE.AND P1, PT, R43, RZ, PT ;  /* 0x000000ff2b00720c */ /* 0x000fd60003f25270 */
[----:B------:R-:W-:Y:S05]  /*0760*/  @!P0 BRA `(.L_x_7) ;  /* 0x0000000000948947 */ /* 0x000fea0003800000 */
[----:B------:R-:W0:Y:S01]  /*0770*/  LDC.64 R8, c[0x0][0x380] ;  /* 0x0000e000ff087b82 */ /* 0x000e220000000a00 */
[----:B------:R-:W-:-:S04]  /*0780*/  IMAD.IADD R11, R6, 0x1, R10 ;  /* 0x00000001060b7824 */ /* 0x000fc800078e020a */
[----:B0-----:R-:W-:-:S05]  /*0790*/  IMAD.WIDE R8, R11, 0x4, R8 ;  /* 0x000000040b087825 */ /* 0x001fca00078e0208 */
[----:B------:R-:W2:Y:S04]  /*07a0*/  LDG.E R11, desc[UR4][R8.64] ;  /* 0x00000004080b7981 */ /* 0x000ea8000c1e1900 */
[----:B------:R-:W3:Y:S04]  /*07b0*/  LDG.E R13, desc[UR4][R8.64+0x4] ;  /* 0x00000404080d7981 */ /* 0x000ee8000c1e1900 */
[----:B------:R-:W4:Y:S04]  /*07c0*/  LDG.E R15, desc[UR4][R8.64+0x8] ;  /* 0x00000804080f7981 */ /* 0x000f28000c1e1900 */
[----:B------:R-:W5:Y:S04]  /*07d0*/  LDG.E R17, desc[UR4][R8.64+0xc] ;  /* 0x00000c0408117981 */ /* 0x000f68000c1e1900 */
[----:B------:R-:W5:Y:S04]  /*07e0*/  LDG.E R19, desc[UR4][R8.64+0x10] ;  /* 0x0000100408137981 */ /* 0x000f68000c1e1900 */
[----:B------:R-:W5:Y:S04]  /*07f0*/  LDG.E R21, desc[UR4][R8.64+0x14] ;  /* 0x0000140408157981 */ /* 0x000f68000c1e1900 */
[----:B------:R-:W5:Y:S04]  /*0800*/  LDG.E R23, desc[UR4][R8.64+0x18] ;  /* 0x0000180408177981 */ /* 0x000f68000c1e1900 */
[----:B------:R-:W5:Y:S01]  /*0810*/  LDG.E R25, desc[UR4][R8.64+0x1c] ;  /* 0x00001c0408197981 */ /* 0x000f62000c1e1900 */
[----:B------:R-:W-:-:S02]  /*0820*/  IMAD R12, R10, 0x4, R1 ;  /* 0x000000040a0c7824 */ /* 0x000fc400078e0201 */
[----:B------:R-:W-:-:S03]  /*0830*/  VIADD R10, R10, 0x8 ;  /* 0x000000080a0a7836 */ /* 0x000fc60000000000 */
[----:B------:R0:W-:Y:S04]  /*0840*/  STL [R12+0x4000], RZ ;  /* 0x004000ff0c007387 */ /* 0x0001e80000100800 */
        /* <DEDUP_REMOVED lines=15> */
[----:B--2---:R0:W-:Y:S04]  /*0940*/  STL [R12], R11 ;  /* 0x0000000b0c007387 */ /* 0x0041e80000100800 */
[----:B---3--:R0:W-:Y:S04]  /*0950*/  STL [R12+0x4], R13 ;  /* 0x0000040d0c007387 */ /* 0x0081e80000100800 */
[----:B----4-:R0:W-:Y:S04]  /*0960*/  STL [R12+0x8], R15 ;  /* 0x0000080f0c007387 */ /* 0x0101e80000100800 */
[----:B-----5:R0:W-:Y:S04]  /*0970*/  STL [R12+0xc], R17 ;  /* 0x00000c110c007387 */ /* 0x0201e80000100800 */
[----:B------:R0:W-:Y:S04]  /*0980*/  STL [R12+0x10], R19 ;  /* 0x000010130c007387 */ /* 0x0001e80000100800 */
[----:B------:R0:W-:Y:S04]  /*0990*/  STL [R12+0x14], R21 ;  /* 0x000014150c007387 */ /* 0x0001e80000100800 */
[----:B------:R0:W-:Y:S04]  /*09a0*/  STL [R12+0x18], R23 ;  /* 0x000018170c007387 */ /* 0x0001e80000100800 */
[----:B------:R0:W-:Y:S02]  /*09b0*/  STL [R12+0x1c], R25 ;  /* 0x00001c190c007387 */ /* 0x0001e40000100800 */
.L_x_7:
[----:B------:R-:W-:Y:S05]  /*09c0*/  @!P1 BRA `(.L_x_4) ;  /* 0x0000000000b49947 */ /* 0x000fea0003800000 */
[----:B------:R-:W-:Y:S02]  /*09d0*/  ISETP.GE.U32.AND P0, PT, R42, 0x3, PT ;  /* 0x000000032a00780c */ /* 0x000fe40003f06070 */
[----:B------:R-:W-:-:S11]  /*09e0*/  ISETP.NE.AND P1, PT, R36, RZ, PT ;  /* 0x000000ff2400720c */ /* 0x000fd60003f25270 */
[----:B------:R-:W-:Y:S05]  /*09f0*/  @!P0 BRA `(.L_x_8) ;  /* 0x0000000000548947 */ /* 0x000fea0003800000 */
[----:B------:R-:W1:Y:S01]  /*0a00*/  LDC.64 R8, c[0x0][0x380] ;  /* 0x0000e000ff087b82 */ /* 0x000e620000000a00 */
[----:B0-----:R-:W-:-:S04]  /*0a10*/  IMAD.IADD R11, R6, 0x1, R10 ;  /* 0x00000001060b7824 */ /* 0x001fc800078e020a */
[----:B-1----:R-:W-:-:S05]  /*0a20*/  IMAD.WIDE R8, R11, 0x4, R8 ;  /* 0x000000040b087825 */ /* 0x002fca00078e0208 */
[----:B------:R-:W2:Y:S04]  /*0a30*/  LDG.E R11, desc[UR4][R8.64] ;  /* 0x00000004080b7981 */ /* 0x000ea8000c1e1900 */
[----:B------:R-:W3:Y:S04]  /*0a40*/  LDG.E R13, desc[UR4][R8.64+0x4] ;  /* 0x00000404080d7981 */ /* 0x000ee8000c1e1900 */
[----:B------:R-:W4:Y:S04]  /*0a50*/  LDG.E R15, desc[UR4][R8.64+0x8] ;  /* 0x00000804080f7981 */ /* 0x000f28000c1e1900 */
        /* <DEDUP_REMOVED lines=14> */
[----:B-----5:R1:W-:Y:S02]  /*0b40*/  STL [R12+0xc], R17 ;  /* 0x00000c110c007387 */ /* 0x0203e40000100800 */
.L_x_8:
[----:B------:R-:W-:Y:S05]  /*0b50*/  @!P1 BRA `(.L_x_4) ;  /* 0x0000000000509947 */ /* 0x000fea0003800000 */
[----:B------:R-:W2:Y:S01]  /*0b60*/  LDC.64 R8, c[0x0][0x380] ;  /* 0x0000e000ff087b82 */ /* 0x000ea20000000a00 */
[----:B01----:R-:W-:-:S04]  /*0b70*/  IMAD.IADD R11, R6, 0x1, R10 ;  /* 0x00000001060b7824 */ /* 0x003fc800078e020a */
[----:B--2---:R-:W-:-:S05]  /*0b80*/  IMAD.WIDE R8, R11, 0x4, R8 ;  /* 0x000000040b087825 */ /* 0x004fca00078e0208 */
[----:B------:R-:W2:Y:S01]  /*0b90*/  LDG.E R11, desc[UR4][R8.64] ;  /* 0x00000004080b7981 */ /* 0x000ea2000c1e1900 */
[----:B------:R-:W-:Y:S01]  /*0ba0*/  IMAD R10, R10, 0x4, R1 ;  /* 0x000000040a0a7824 */ /* 0x000fe200078e0201 */
[----:B------:R-:W-:-:S04]  /*0bb0*/  ISETP.NE.AND P0, PT, R36, 0x1, PT ;  /* 0x000000012400780c */ /* 0x000fc80003f05270 */
[----:B------:R3:W-:Y:S04]  /*0bc0*/  STL [R10+0x4000], RZ ;  /* 0x004000ff0a007387 */ /* 0x0007e80000100800 */
[----:B------:R3:W-:Y:S04]  /*0bd0*/  STL [R10+0x8000], RZ ;  /* 0x008000ff0a007387 */ /* 0x0007e80000100800 */
[----:B--2---:R3:W-:Y:S01]  /*0be0*/  STL [R10], R11 ;  /* 0x0000000b0a007387 */ /* 0x0047e20000100800 */
[----:B------:R-:W-:Y:S05]  /*0bf0*/  @!P0 BRA `(.L_x_4) ;  /* 0x0000000000288947 */ /* 0x000fea0003800000 */
[----:B---3--:R-:W2:Y:S01]  /*0c00*/  LDG.E R11, desc[UR4][R8.64+0x4] ;  /* 0x00000404080b7981 */ /* 0x008ea2000c1e1900 */
[----:B------:R-:W-:-:S03]  /*0c10*/  ISETP.NE.AND P0, PT, R36, 0x2, PT ;  /* 0x000000022400780c */ /* 0x000fc60003f05270 */
[----:B------:R4:W-:Y:S04]  /*0c20*/  STL [R10+0x4004], RZ ;  /* 0x004004ff0a007387 */ /* 0x0009e80000100800 */
[----:B------:R4:W-:Y:S04]  /*0c30*/  STL [R10+0x8004], RZ ;  /* 0x008004ff0a007387 */ /* 0x0009e80000100800 */
[----:B--2---:R4:W-:Y:S02]  /*0c40*/  STL [R10+0x4], R11 ;  /* 0x0000040b0a007387 */ /* 0x0049e40000100800 */
[----:B------:R-:W-:Y:S05]  /*0c50*/  @!P0 BRA `(.L_x_4) ;  /* 0x0000000000108947 */ /* 0x000fea0003800000 */
[----:B------:R-:W2:Y:S04]  /*0c60*/  LDG.E R9, desc[UR4][R8.64+0x8] ;  /* 0x0000080408097981 */ /* 0x000ea8000c1e1900 */
[----:B------:R0:W-:Y:S04]  /*0c70*/  STL [R10+0x4008], RZ ;  /* 0x004008ff0a007387 */ /* 0x0001e80000100800 */
[----:B------:R0:W-:Y:S04]  /*0c80*/  STL [R10+0x8008], RZ ;  /* 0x008008ff0a007387 */ /* 0x0001e80000100800 */
[----:B--2---:R0:W-:Y:S02]  /*0c90*/  STL [R10+0x8], R9 ;  /* 0x000008090a007387 */ /* 0x0041e40000100800 */
.L_x_4:
[----:B------:R-:W-:-:S07]  /*0ca0*/  IMAD.MOV.U32 R16, RZ, RZ, RZ ;  /* 0x000000ffff107224 */ /* 0x000fce00078e00ff */
.L_x_31:
[----:B0-----:R-:W0:Y:S02]  /*0cb0*/  LDC.64 R8, c[0x0][0x3b8] ;  /* 0x0000ee00ff087b82 */ /* 0x001e240000000a00 */
[----:B0-----:R-:W-:-:S06]  /*0cc0*/  IMAD.WIDE.U32 R8, R16, 0x8, R8 ;  /* 0x0000000810087825 */ /* 0x001fcc00078e0008 */
[----:B---3--:R-:W3:Y:S01]  /*0cd0*/  LDG.E.64 R8, desc[UR4][R8.64] ;  /* 0x0000000408087981 */ /* 0x008ee2000c1e1b00 */
[----:B------:R-:W-:Y:S01]  /*0ce0*/  BSSY.RECONVERGENT B2, `(.L_x_9) ;  /* 0x000001a000027945 */ /* 0x000fe20003800200 */
[----:B-1234-:R-:W-:-:S04]  /*0cf0*/  LOP3.LUT R10, R5, R9, RZ, 0xfc, !PT ;  /* 0x00000009050a7212 */ /* 0x01efc800078efcff */
[----:B------:R-:W-:-:S13]  /*0d00*/  ISETP.NE.U32.AND P0, PT, R10, RZ, PT ;  /* 0x000000ff0a00720c */ /* 0x000fda0003f05070 */
[----:B------:R-:W-:Y:S05]  /*0d10*/  @P0 BRA `(.L_x_10) ;  /* 0x0000000000500947 */ /* 0x000fea0003800000 */
[----:B------:R-:W0:Y:S01]  /*0d20*/  I2F.U32.RP R9, R8 ;  /* 0x0000000800097306 */ /* 0x000e220000209000 */
[----:B-1----:R-:W-:Y:S01]  /*0d30*/  IMAD.MOV R13, RZ, RZ, -R8 ;  /* 0x000000ffff0d7224 */ /* 0x002fe200078e0a08 */
[----:B------:R-:W-:-:S06]  /*0d40*/  ISETP.NE.U32.AND P3, PT, R8, RZ, PT ;  /* 0x000000ff0800720c */ /* 0x000fcc0003f65070 */
[----:B0-----:R-:W0:Y:S02]  /*0d50*/  MUFU.RCP R9, R9 ;  /* 0x0000000900097308 */ /* 0x001e240000001000 */
[----:B0-----:R-:W-:-:S06]  /*0d60*/  VIADD R10, R9, 0xffffffe ;  /* 0x0ffffffe090a7836 */ /* 0x001fcc0000000000 */
[----:B------:R0:W1:Y:S02]  /*0d70*/  F2I.FTZ.U32.TRUNC.NTZ R11, R10 ;  /* 0x0000000a000b7305 */ /* 0x000064000021f000 */
[----:B0-----:R-:W-:Y:S02]  /*0d80*/  IMAD.MOV.U32 R10, RZ, RZ, RZ ;  /* 0x000000ffff0a7224 */ /* 0x001fe400078e00ff */
[----:B-1----:R-:W-:-:S04]  /*0d90*/  IMAD R13, R13, R11, RZ ;  /* 0x0000000b0d0d7224 */ /* 0x002fc800078e02ff */
[----:B------:R-:W-:-:S04]  /*0da0*/  IMAD.HI.U32 R12, R11, R13, R10 ;  /* 0x0000000d0b0c7227 */ /* 0x000fc800078e000a */
[----:B------:R-:W-:Y:S02]  /*0db0*/  IMAD.MOV.U32 R13, RZ, RZ, RZ ;  /* 0x000000ffff0d7224 */ /* 0x000fe400078e00ff */
[----:B------:R-:W-:-:S04]  /*0dc0*/  IMAD.HI.U32 R12, R12, R3, RZ ;  /* 0x000000030c0c7227 */ /* 0x000fc800078e00ff */
[----:B------:R-:W-:-:S04]  /*0dd0*/  IMAD.MOV R11, RZ, RZ, -R12 ;  /* 0x000000ffff0b7224 */ /* 0x000fc800078e0a0c */
[----:B------:R-:W-:-:S05]  /*0de0*/  IMAD R11, R8, R11, R3 ;  /* 0x0000000b080b7224 */ /* 0x000fca00078e0203 */
[----:B------:R-:W-:-:S13]  /*0df0*/  ISETP.GE.U32.AND P0, PT, R11, R8, PT ;  /* 0x000000080b00720c */ /* 0x000fda0003f06070 */
[----:B------:R-:W-:Y:S02]  /*0e00*/  @P0 IMAD.IADD R11, R11, 0x1, -R8 ;  /* 0x000000010b0b0824 */ /* 0x000fe400078e0a08 */
[----:B------:R-:W-:-:S03]  /*0e10*/  @P0 VIADD R12, R12, 0x1 ;  /* 0x000000010c0c0836 */ /* 0x000fc60000000000 */
[----:B------:R-:W-:-:S13]  /*0e20*/  ISETP.GE.U32.AND P1, PT, R11, R8, PT ;  /* 0x000000080b00720c */ /* 0x000fda0003f26070 */
[----:B------:R-:W-:Y:S01]  /*0e30*/  @P1 VIADD R12, R12, 0x1 ;  /* 0x000000010c0c1836 */ /* 0x000fe20000000000 */
[----:B------:R-:W-:Y:S01]  /*0e40*/  @!P3 LOP3.LUT R12, RZ, R8, RZ, 0x33, !PT ;  /* 0x00000008ff0cb212 */ /* 0x000fe200078e33ff */
[----:B------:R-:W-:Y:S06]  /*0e50*/  BRA `(.L_x_11) ;  /* 0x0000000000087947 */ /* 0x000fec0003800000 */
.L_x_10:
[----:B------:R-:W-:-:S07]  /*0e60*/  MOV R14, 0xe80 ;  /* 0x00000e80000e7802 */ /* 0x000fce0000000f00 */
[----:B-1----:R-:W-:Y:S05]  /*0e70*/  CALL.REL.NOINC `($__internal_0_$__cuda_sm20_div_u64) ;  /* 0x0000004c003c7944 */ /* 0x002fea0003c00000 */
.L_x_11:
[----:B------:R-:W-:Y:S05]  /*0e80*/  BSYNC.RECONVERGENT B2 ;  /* 0x0000000000027941 */ /* 0x000fea0003800200 */
.L_x_9:
[----:B------:R-:W-:Y:S01]  /*0e90*/  LOP3.LUT R8, R13, R35, RZ, 0xfc, !PT ;  /* 0x000000230d087212 */ /* 0x000fe200078efcff */
[----:B------:R-:W-:Y:S03]  /*0ea0*/  BSSY.RECONVERGENT B2, `(.L_x_12) ;  /* 0x000001a000027945 */ /* 0x000fe60003800200 */
[----:B------:R-:W-:-:S13]  /*0eb0*/  ISETP.NE.U32.AND P0, PT, R8, RZ, PT ;  /* 0x000000ff0800720c */ /* 0x000fda0003f05070 */
[----:B------:R-:W-:Y:S05]  /*0ec0*/  @P0 BRA `(.L_x_13) ;  /* 0x00000000004c0947 */ /* 0x000fea0003800000 */
[----:B------:R-:W0:Y:S02]  /*0ed0*/  LDCU UR6, c[0x0][0x3b0] ;  /* 0x00007600ff0677ac */ /* 0x000e240008000800 */
[----:B0-----:R-:W0:Y:S01]  /*0ee0*/  I2F.U32.RP R10, UR6 ;  /* 0x00000006000a7d06 */ /* 0x001e220008209000 */
[----:B------:R-:W-:-:S07]  /*0ef0*/  ISETP.NE.U32.AND P1, PT, RZ, UR6, PT ;  /* 0x00000006ff007c0c */ /* 0x000fce000bf25070 */
[----:B0-----:R-:W0:Y:S02]  /*0f00*/  MUFU.RCP R10, R10 ;  /* 0x0000000a000a7308 */ /* 0x001e240000001000 */
[----:B0-----:R-:W-:-:S06]  /*0f10*/  VIADD R8, R10, 0xffffffe ;  /* 0x0ffffffe0a087836 */ /* 0x001fcc0000000000 */
[----:B------:R0:W1:Y:S02]  /*0f20*/  F2I.FTZ.U32.TRUNC.NTZ R9, R8 ;  /* 0x0000000800097305 */ /* 0x000064000021f000 */
[----:B0-----:R-:W-:Y:S02]  /*0f30*/  IMAD.MOV.U32 R8, RZ, RZ, RZ ;  /* 0x000000ffff087224 */ /* 0x001fe400078e00ff */
[----:B-1----:R-:W-:-:S04]  /*0f40*/  IMAD.MOV R11, RZ, RZ, -R9 ;  /* 0x000000ffff0b7224 */ /* 0x002fc800078e0a09 */
[----:B------:R-:W-:-:S04]  /*0f50*/  IMAD R11, R11, UR6, RZ ;  /* 0x000000060b0b7c24 */ /* 0x000fc8000f8e02ff */
[----:B------:R-:W-:-:S06]  /*0f60*/  IMAD.HI.U32 R9, R9, R11, R8 ;  /* 0x0000000b09097227 */ /* 0x000fcc00078e0008 */
[----:B------:R-:W-:-:S04]  /*0f70*/  IMAD.HI.U32 R9, R9, R12, RZ ;  /* 0x0000000c09097227 */ /* 0x000fc800078e00ff */
[----:B------:R-:W-:-:S04]  /*0f80*/  IMAD.MOV R9, RZ, RZ, -R9 ;  /* 0x000000ffff097224 */ /* 0x000fc800078e0a09 */
[----:B------:R-:W-:-:S05]  /*0f90*/  IMAD R12, R9, UR6, R12 ;  /* 0x00000006090c7c24 */ /* 0x000fca000f8e020c */
[----:B------:R-:W-:-:S13]  /*0fa0*/  ISETP.GE.U32.AND P0, PT, R12, UR6, PT ;  /* 0x000000060c007c0c */ /* 0x000fda000bf06070 */
[----:B------:R-:W-:-:S05]  /*0fb0*/  @P0 VIADD R12, R12, -UR6 ;  /* 0x800000060c0c0c36 */ /* 0x000fca0008000000 */
[----:B------:R-:W-:-:S13]  /*0fc0*/  ISETP.GE.U32.AND P0, PT, R12, UR6, PT ;  /* 0x000000060c007c0c */ /* 0x000fda000bf06070 */
[----:B------:R-:W-:Y:S01]  /*0fd0*/  @P0 VIADD R12, R12, -UR6 ;  /* 0x800000060c0c0c36 */ /* 0x000fe20008000000 */
[----:B------:R-:W-:Y:S01]  /*0fe0*/  @!P1 LOP3.LUT R12, RZ, UR6, RZ, 0x33, !PT ;  /* 0x00000006ff0c9c12 */ /* 0x000fe2000f8e33ff */
[----:B------:R-:W-:Y:S06]  /*0ff0*/  BRA `(.L_x_14) ;  /* 0x0000000000107947 */ /* 0x000fec0003800000 */
.L_x_13:
[----:B------:R-:W-:Y:S01]  /*1000*/  IMAD.MOV.U32 R14, RZ, RZ, R12 ;  /* 0x000000ffff0e7224 */ /* 0x000fe200078e000c */
[----:B------:R-:W-:-:S07]  /*1010*/  MOV R12, 0x1030 ;  /* 0x00001030000c7802 */ /* 0x000fce0000000f00 */
[----:B------:R-:W-:Y:S05]  /*1020*/  CALL.REL.NOINC `($__internal_1_$__cuda_sm20_rem_u64) ;  /* 0x0000004c00dc7944 */ /* 0x000fea0003c00000 */
[----:B------:R-:W-:-:S07]  /*1030*/  IMAD.MOV.U32 R12, RZ, RZ, R8 ;  /* 0x000000ffff0c7224 */ /* 0x000fce00078e0008 */
.L_x_14:
[----:B------:R-:W-:Y:S05]  /*1040*/  BSYNC.RECONVERGENT B2 ;  /* 0x0000000000027941 */ /* 0x000fea0003800200 */
.L_x_12:
[----:B------:R-:W-:Y:S01]  /*1050*/  IMAD R9, R16, 0x4, R29 ;  /* 0x0000000410097824 */ /* 0x000fe200078e021d */
[----:B------:R-:W-:Y:S01]  /*1060*/  ISETP.NE.AND P0, PT, R12, RZ, PT ;  /* 0x000000ff0c00720c */ /* 0x000fe20003f05270 */
[----:B------:R-:W-:Y:S03]  /*1070*/  BSSY.RECONVERGENT B2, `(.L_x_15) ;  /* 0x00001e1000027945 */ /* 0x000fe60003800200 */
[----:B------:R0:W-:Y:S09]  /*1080*/  STL [R9], R12 ;  /* 0x0000000c09007387 */ /* 0x0001f20000100800 */
[----:B------:R-:W-:Y:S05]  /*1090*/  @P0 BRA `(.L_x_16) ;  /* 0x00000008007c0947 */ /* 0x000fea0003800000 */
[----:B------:R-:W-:Y:S05]  /*10a0*/  @!P2 BRA `(.L_x_17) ;  /* 0x0000001c0074a947 */ /* 0x000fea0003800000 */
[----:B------:R-:W1:Y:S01]  /*10b0*/  LDCU UR6, c[0x0][0x3ac] ;  /* 0x00007580ff0677ac */ /* 0x000e620008000800 */
[----:B------:R-:W-:Y:S01]  /*10c0*/  ISETP.GE.U32.AND P0, PT, R4, 0xf, PT ;  /* 0x0000000f0400780c */ /* 0x000fe20003f06070 */
[----:B0-----:R-:W-:Y:S02]  /*10d0*/  IMAD.MOV.U32 R12, RZ, RZ, RZ ;  /* 0x000000ffff0c7224 */ /* 0x001fe400078e00ff */
[----:B-1----:R-:W-:-:S10]  /*10e0*/  IMAD R17, R16, UR6, RZ ;  /* 0x0000000610117c24 */ /* 0x002fd4000f8e02ff */
[----:B------:R-:W-:Y:S05]  /*10f0*/  @!P0 BRA `(.L_x_18) ;  /* 0x0000000000c48947 */ /* 0x000fea0003800000 */
[----:B------:R-:W-:-:S07]  /*1100*/  IMAD.MOV.U32 R20, RZ, RZ, RZ ;  /* 0x000000ffff147224 */ /* 0x000fce00078e00ff */
.L_x_19:
[----:B0-----:R-:W0:Y:S01]  /*1110*/  LDC.64 R22, c[0x0][0x380] ;  /* 0x0000e000ff167b82 */ /* 0x001e220000000a00 */
[----:B------:R-:W-:Y:S02]  /*1120*/  IMAD.IADD R9, R17, 0x1, R20 ;  /* 0x0000000111097824 */ /* 0x000fe400078e0214 */
[----:B------:R-:W-:Y:S02]  /*1130*/  IMAD R18, R20, 0x4, R1 ;  /* 0x0000000414127824 */ /* 0x000fe400078e0201 */
[----:B0-----:R-:W-:-:S03]  /*1140*/  IMAD.WIDE.U32 R22, R9, 0x4, R22 ;  /* 0x0000000409167825 */ /* 0x001fc600078e0016 */
[----:B------:R-:W2:Y:S04]  /*1150*/  LDL.128 R8, [R18] ;  /* 0x0000000012087983 */ /* 0x000ea80000100c00 */
        /* <DEDUP_REMOVED lines=8> */
[----:B--2---:R-:W-:-:S02]  /*11e0*/  IMAD.IADD R8, R13, 0x1, R8 ;  /* 0x000000010d087824 */ /* 0x004fc400078e0208 */
[----:B---3--:R-:W-:Y:S02]  /*11f0*/  IMAD.IADD R9, R9, 0x1, R14 ;  /* 0x0000000109097824 */ /* 0x008fe400078e020e */
[----:B----4-:R-:W-:Y:S02]  /*1200*/  IMAD.IADD R10, R10, 0x1, R15 ;  /* 0x000000010a0a7824 */ /* 0x010fe400078e020f */
[----:B-----5:R-:W-:Y:S02]  /*1210*/  IMAD.IADD R11, R11, 0x1, R12 ;  /* 0x000000010b0b7824 */ /* 0x020fe400078e020c */
[----:B------:R-:W2:Y:S04]  /*1220*/  LDL.128 R12, [R18+0x10] ;  /* 0x00001000120c7983 */ /* 0x000ea80000100c00 */
[----:B------:R0:W-:Y:S04]  /*1230*/  STL.128 [R18], R8 ;  /* 0x0000000812007387 */ /* 0x0001e80000100c00 */
[----:B0-----:R-:W3:Y:S01]  /*1240*/  LDL.128 R8, [R18+0x20] ;  /* 0x0000200012087983 */ /* 0x001ee20000100c00 */
[----:B--2---:R-:W-:-:S02]  /*1250*/  IMAD.IADD R12, R19, 0x1, R12 ;  /* 0x00000001130c7824 */ /* 0x004fc400078e020c */
[----:B------:R-:W-:Y:S01]  /*1260*/  IMAD.IADD R13, R13, 0x1, R26 ;  /* 0x000000010d0d7824 */ /* 0x000fe200078e021a */
[----:B------:R-:W3:Y:S01]  /*1270*/  LDG.E R19, desc[UR4][R22.64+0x20] ;  /* 0x0000200416137981 */ /* 0x000ee2000c1e1900 */
[----:B------:R-:W-:Y:S02]  /*1280*/  IMAD.IADD R14, R14, 0x1, R21 ;  /* 0x000000010e0e7824 */ /* 0x000fe400078e0215 */
[----:B------:R-:W-:Y:S01]  /*1290*/  IMAD.IADD R15, R15, 0x1, R24 ;  /* 0x000000010f0f7824 */ /* 0x000fe200078e0218 */
[----:B------:R-:W2:Y:S04]  /*12a0*/  LDG.E R26, desc[UR4][R22.64+0x24] ;  /* 0x00002404161a7981 */ /* 0x000ea8000c1e1900 */
[----:B------:R-:W4:Y:S04]  /*12b0*/  LDG.E R21, desc[UR4][R22.64+0x28] ;  /* 0x0000280416157981 */ /* 0x000f28000c1e1900 */
[----:B------:R-:W5:Y:S04]  /*12c0*/  LDG.E R24, desc[UR4][R22.64+0x2c] ;  /* 0x00002c0416187981 */ /* 0x000f68000c1e1900 */
[----:B------:R0:W-:Y:S04]  /*12d0*/  STL.128 [R18+0x10], R12 ;  /* 0x0000100c12007387 */ /* 0x0001e80000100c00 */
[----:B0-----:R-:W5:Y:S01]  /*12e0*/  LDL.128 R12, [R18+0x30] ;  /* 0x00003000120c7983 */ /* 0x001f620000100c00 */
[----:B---3--:R-:W-:-:S03]  /*12f0*/  IMAD.IADD R8, R19, 0x1, R8 ;  /* 0x0000000113087824 */ /* 0x008fc600078e0208 */
[----:B------:R-:W3:Y:S01]  /*1300*/  LDG.E R19, desc[UR4][R22.64+0x30] ;  /* 0x0000300416137981 */ /* 0x000ee2000c1e1900 */
[----:B--2---:R-:W-:-:S03]  /*1310*/  IMAD.IADD R9, R9, 0x1, R26 ;  /* 0x0000000109097824 */ /* 0x004fc600078e021a */
[----:B------:R-:W2:Y:S01]  /*1320*/  LDG.E R26, desc[UR4][R22.64+0x3c] ;  /* 0x00003c04161a7981 */ /* 0x000ea2000c1e1900 */
[----:B----4-:R-:W-:-:S03]  /*1330*/  IMAD.IADD R10, R10, 0x1, R21 ;  /* 0x000000010a0a7824 */ /* 0x010fc600078e0215 */
[----:B------:R-:W4:Y:S01]  /*1340*/  LDG.E R21, desc[UR4][R22.64+0x38] ;  /* 0x0000380416157981 */ /* 0x000f22000c1e1900 */
[----:B-----5:R-:W-:-:S03]  /*1350*/  IMAD.IADD R11, R11, 0x1, R24 ;  /* 0x000000010b0b7824 */ /* 0x020fc600078e0218 */
[----:B------:R-:W5:Y:S01]  /*1360*/  LDG.E R24, desc[UR4][R22.64+0x34] ;  /* 0x0000340416187981 */ /* 0x000f62000c1e1900 */
[----:B------:R-:W-:-:S03]  /*1370*/  VIADD R20, R20, 0x10 ;  /* 0x0000001014147836 */ /* 0x000fc60000000000 */
[----:B------:R0:W-:Y:S02]  /*1380*/  STL.128 [R18+0x20], R8 ;  /* 0x0000200812007387 */ /* 0x0001e40000100c00 */
[----:B------:R-:W-:Y:S01]  /*1390*/  ISETP.NE.AND P0, PT, R20, R37, PT ;  /* 0x000000251400720c */ /* 0x000fe20003f05270 */
[----:B---3--:R-:W-:Y:S02]  /*13a0*/  IMAD.IADD R12, R19, 0x1, R12 ;  /* 0x00000001130c7824 */ /* 0x008fe400078e020c */
[----:B--2---:R-:W-:Y:S02]  /*13b0*/  IMAD.IADD R15, R15, 0x1, R26 ;  /* 0x000000010f0f7824 */ /* 0x004fe400078e021a */
[----:B----4-:R-:W-:Y:S02]  /*13c0*/  IMAD.IADD R14, R14, 0x1, R21 ;  /* 0x000000010e0e7824 */ /* 0x010fe400078e0215 */
[----:B-----5:R-:W-:-:S05]  /*13d0*/  IMAD.IADD R13, R13, 0x1, R24 ;  /* 0x000000010d0d7824 */ /* 0x020fca00078e0218 */
[----:B------:R0:W-:Y:S01]  /*13e0*/  STL.128 [R18+0x30], R12 ;  /* 0x0000300c12007387 */ /* 0x0001e20000100c00 */
[----:B------:R-:W-:Y:S05]  /*13f0*/  @P0 BRA `(.L_x_19) ;  /* 0xfffffffc00440947 */ /* 0x000fea000383ffff */
[----:B0-----:R-:W-:-:S07]  /*1400*/  IMAD.MOV.U32 R12, RZ, RZ, R37 ;  /* 0x000000ffff0c7224 */ /* 0x001fce00078e0025 */
.L_x_18:
[----:B------:R-:W-:-:S13]  /*1410*/  ISETP.NE.AND P0, PT, R45, RZ, PT ;  /* 0x000000ff2d00720c */ /* 0x000fda0003f05270 */
[----:B------:R-:W-:Y:S05]  /*1420*/  @!P0 BRA `(.L_x_17) ;  /* 0x0000001800948947 */ /* 0x000fea0003800000 */
[----:B------:R-:W-:Y:S02]  /*1430*/  ISETP.GE.U32.AND P1, PT, R44, 0x7, PT ;  /* 0x000000072c00780c */ /* 0x000fe40003f26070 */
[----:B------:R-:W-:-:S11]  /*1440*/  ISETP.NE.AND P0, PT, R43, RZ, PT ;  /* 0x000000ff2b00720c */ /* 0x000fd60003f05270 */
[----:B------:R-:W-:Y:S05]  /*1450*/  @!P1 BRA `(.L_x_20) ;  /* 0x0000000000a89947 */ /* 0x000fea0003800000 */
[----:B------:R-:W0:Y:S01]  /*1460*/  LDC.64 R8, c[0x0][0x380] ;  /* 0x0000e000ff087b82 */ /* 0x000e220000000a00 */
[----:B------:R-:W-:Y:S02]  /*1470*/  IMAD.IADD R11, R17, 0x1, R12 ;  /* 0x00000001110b7824 */ /* 0x000fe400078e020c */
[----:B------:R-:W-:-:S05]  /*1480*/  IMAD R13, R12, 0x4, R1 ;  /* 0x000000040c0d7824 */ /* 0x000fca00078e0201 */
[----:B------:R-:W2:Y:S01]  /*1490*/  LDL R14, [R13] ;  /* 0x000000000d0e7983 */ /* 0x000ea20000100800 */
[----:B------:R-:W-:-:S03]  /*14a0*/  IADD3 R15, P1, PT, R17, R12, RZ ;  /* 0x0000000c110f7210 */ /* 0x000fc60007f3e0ff */
[----:B------:R-:W3:Y:S01]  /*14b0*/  LDL R22, [R13+0x4] ;  /* 0x000004000d167983 */ /* 0x000ee20000100800 */
[----:B0-----:R-:W-:-:S03]  /*14c0*/  IMAD.WIDE.U32 R10, R11, 0x4, R8 ;  /* 0x000000040b0a7825 */ /* 0x001fc600078e0008 */
[----:B------:R-:W4:Y:S01]  /*14d0*/  LDL R19, [R13+0x8] ;  /* 0x000008000d137983 */ /* 0x000f220000100800 */
[----:B------:R-:W0:Y:S03]  /*14e0*/  LDC.64 R8, c[0x0][0x380] ;  /* 0x0000e000ff087b82 */ /* 0x000e260000000a00 */
[----:B------:R-:W5:Y:S04]  /*14f0*/  LDL R26, [R13+0x10] ;  /* 0x000010000d1a7983 */ /* 0x000f680000100800 */
[----:B------:R-:W2:Y:S01]  /*1500*/  LDG.E R11, desc[UR4][R10.64] ;  /* 0x000000040a0b7981 */ /* 0x000ea2000c1e1900 */
[----:B------:R-:W-:-:S03]  /*1510*/  IMAD.X R18, RZ, RZ, RZ, P1 ;  /* 0x000000ffff127224 */ /* 0x000fc600008e06ff */
[----:B------:R-:W5:Y:S04]  /*1520*/  LDL R21, [R13+0x1c] ;  /* 0x00001c000d157983 */ /* 0x000f680000100800 */
[----:B------:R-:W5:Y:S01]  /*1530*/  LDL R10, [R13+0xc] ;  /* 0x00000c000d0a7983 */ /* 0x000f620000100800 */
[----:B0-----:R-:W-:-:S04]  /*1540*/  LEA R8, P1, R15, R8, 0x2 ;  /* 0x000000080f087211 */ /* 0x001fc800078210ff */
[----:B------:R-:W-:-:S05]  /*1550*/  LEA.HI.X R9, R15, R9, R18, 0x2, P1 ;  /* 0x000000090f097211 */ /* 0x000fca00008f1412 */
[----:B------:R-:W3:Y:S04]  /*1560*/  LDG.E R15, desc[UR4][R8.64+0x4] ;  /* 0x00000404080f7981 */ /* 0x000ee8000c1e1900 */
[----:B------:R-:W4:Y:S01]  /*1570*/  LDG.E R18, desc[UR4][R8.64+0x8] ;  /* 0x0000080408127981 */ /* 0x000f22000c1e1900 */
[----:B--2---:R-:W-:-:S03]  /*1580*/  IMAD.IADD R20, R11, 0x1, R14 ;  /* 0x000000010b147824 */ /* 0x004fc600078e020e */
[----:B------:R-:W5:Y:S04]  /*1590*/  LDG.E R11, desc[UR4][R8.64+0xc] ;  /* 0x00000c04080b7981 */ /* 0x000f68000c1e1900 */
[----:B------:R0:W-:Y:S04]  /*15a0*/  STL [R13], R20 ;  /* 0x000000140d007387 */ /* 0x0001e80000100800 */
[----:B------:R-:W2:Y:S04]  /*15b0*/  LDG.E R14, desc[UR4][R8.64+0x18] ;  /* 0x00001804080e7981 */ /* 0x000ea8000c1e1900 */
[----:B0-----:R-:W2:Y:S01]  /*15c0*/  LDL R20, [R13+0x14] ;  /* 0x000014000d147983 */ /* 0x001ea20000100800 */
[----:B---3--:R-:W-:-:S03]  /*15d0*/  IMAD.IADD R22, R15, 0x1, R22 ;  /* 0x000000010f167824 */ /* 0x008fc600078e0216 */
[----:B------:R-:W2:Y:S01]  /*15e0*/  LDG.E R15, desc[UR4][R8.64+0x14] ;  /* 0x00001404080f7981 */ /* 0x000ea2000c1e1900 */
[----:B----4-:R-:W-:-:S03]  /*15f0*/  IMAD.IADD R24, R18, 0x1, R19 ;  /* 0x0000000112187824 */ /* 0x010fc600078e0213 */
[----:B------:R-:W3:Y:S04]  /*1600*/  LDG.E R19, desc[UR4][R8.64+0x10] ;  /* 0x0000100408137981 */ /* 0x000ee8000c1e1900 */
[----:B------:R-:W4:Y:S01]  /*1610*/  LDG.E R18, desc[UR4][R8.64+0x1c] ;  /* 0x00001c0408127981 */ /* 0x000f22000c1e1900 */
[----:B-----5:R-:W-:-:S03]  /*1620*/  IMAD.IADD R10, R11, 0x1, R10 ;  /* 0x000000010b0a7824 */ /* 0x020fc600078e020a */
[----:B------:R-:W5:Y:S04]  /*1630*/  LDL R11, [R13+0x18] ;  /* 0x000018000d0b7983 */ /* 0x000f680000100800 */
[----:B------:R0:W-:Y:S04]  /*1640*/  STL [R13+0x4], R22 ;  /* 0x000004160d007387 */ /* 0x0001e80000100800 */
[----:B------:R0:W-:Y:S04]  /*1650*/  STL [R13+0x8], R24 ;  /* 0x000008180d007387 */ /* 0x0001e80000100800 */
[----:B------:R0:W-:Y:S01]  /*1660*/  STL [R13+0xc], R10 ;  /* 0x00000c0a0d007387 */ /* 0x0001e20000100800 */
[----:B--2---:R-:W-:-:S02]  /*1670*/  IMAD.IADD R20, R15, 0x1, R20 ;  /* 0x000000010f147824 */ /* 0x004fc400078e0214 */
[----:B---3--:R-:W-:Y:S02]  /*1680*/  IMAD.IADD R26, R19, 0x1, R26 ;  /* 0x00000001131a7824 */ /* 0x008fe400078e021a */
[----:B----4-:R-:W-:-:S03]  /*1690*/  IMAD.IADD R18, R18, 0x1, R21 ;  /* 0x0000000112127824 */ /* 0x010fc600078e0215 */
[----:B------:R0:W-:Y:S04]  /*16a0*/  STL [R13+0x10], R26 ;  /* 0x0000101a0d007387 */ /* 0x0001e80000100800 */
[----:B------:R0:W-:Y:S04]  /*16b0*/  STL [R13+0x14], R20 ;  /* 0x000014140d007387 */ /* 0x0001e80000100800 */
[----:B------:R0:W-:Y:S01]  /*16c0*/  STL [R13+0x1c], R18 ;  /* 0x00001c120d007387 */ /* 0x0001e20000100800 */
[----:B------:R-:W-:Y:S02]  /*16d0*/  VIADD R12, R12, 0x8 ;  /* 0x000000080c0c7836 */ /* 0x000fe40000000000 */
[----:B-----5:R-:W-:-:S05]  /*16e0*/  IMAD.IADD R14, R14, 0x1, R11 ;  /* 0x000000010e0e7824 */ /* 0x020fca00078e020b */
[----:B------:R0:W-:Y:S02]  /*16f0*/  STL [R13+0x18], R14 ;  /* 0x0000180e0d007387 */ /* 0x0001e40000100800 */
.L_x_20:
[----:B------:R-:W-:Y:S05]  /*1700*/  @!P0 BRA `(.L_x_17) ;  /* 0x0000001400dc8947 */ /* 0x000fea0003800000 */
[----:B------:R-:W-:Y:S02]  /*1710*/  ISETP.GE.U32.AND P1, PT, R42, 0x3, PT ;  /* 0x000000032a00780c */ /* 0x000fe40003f26070 */
[----:B------:R-:W-:-:S11]  /*1720*/  ISETP.NE.AND P0, PT, R36, RZ, PT ;  /* 0x000000ff2400720c */ /* 0x000fd60003f05270 */
[----:B------:R-:W-:Y:S05]  /*1730*/  @!P1 BRA `(.L_x_21) ;  /* 0x0000000000689947 */ /* 0x000fea0003800000 */
[----:B------:R-:W1:Y:S01]  /*1740*/  LDC.64 R8, c[0x0][0x380] ;  /* 0x0000e000ff087b82 */ /* 0x000e620000000a00 */
[C---:B0-----:R-:W-:Y:S01]  /*1750*/  IADD3 R14, P1, PT, R17.reuse, R12, RZ ;  /* 0x0000000c110e7210 */ /* 0x041fe20007f3e0ff */
[----:B------:R-:W-:-:S04]  /*1760*/  IMAD.IADD R13, R17, 0x1, R12 ;  /* 0x00000001110d7824 */ /* 0x000fc800078e020c */
[----:B------:R-:W-:Y:S02]  /*1770*/  IMAD.X R15, RZ, RZ, RZ, P1 ;  /* 0x000000ffff0f7224 */ /* 0x000fe400008e06ff */
[----:B------:R-:W0:Y:S01]  /*1780*/  LDC.64 R10, c[0x0][0x380] ;  /* 0x0000e000ff0a7b82 */ /* 0x000e220000000a00 */
[----:B-1----:R-:W-:-:S04]  /*1790*/  LEA R8, P1, R14, R8, 0x2 ;  /* 0x000000080e087211 */ /* 0x002fc800078210ff */
[----:B------:R-:W-:Y:S01]  /*17a0*/  LEA.HI.X R9, R14, R9, R15, 0x2, P1 ;  /* 0x000000090e097211 */ /* 0x000fe200008f140f */
[----:B0-----:R-:W-:-:S04]  /*17b0*/  IMAD.WIDE.U32 R10, R13, 0x4, R10 ;  /* 0x000000040d0a7825 */ /* 0x001fc800078e000a */
[----:B------:R-:W2:Y:S01]  /*17c0*/  LDG.E R19, desc[UR4][R8.64+0x4] ;  /* 0x0000040408137981 */ /* 0x000ea2000c1e1900 */
[----:B------:R-:W-:-:S03]  /*17d0*/  IMAD R13, R12, 0x4, R1 ;  /* 0x000000040c0d7824 */ /* 0x000fc600078e0201 */
[----:B------:R-:W3:Y:S04]  /*17e0*/  LDG.E R21, desc[UR4][R8.64+0x8] ;  /* 0x0000080408157981 */ /* 0x000ee8000c1e1900 */
[----:B------:R-:W4:Y:S04]  /*17f0*/  LDG.E R11, desc[UR4][R10.64] ;  /* 0x000000040a0b7981 */ /* 0x000f28000c1e1900 */
[----:B------:R-:W5:Y:S04]  /*1800*/  LDG.E R22, desc[UR4][R8.64+0xc] ;  /* 0x00000c0408167981 */ /* 0x000f68000c1e1900 */
[----:B------:R-:W4:Y:S04]  /*1810*/  LDL R14, [R13] ;  /* 0x000000000d0e7983 */ /* 0x000f280000100800 */
[----:B------:R-:W2:Y:S04]  /*1820*/  LDL R18, [R13+0x4] ;  /* 0x000004000d127983 */ /* 0x000ea80000100800 */
[----:B------:R-:W3:Y:S04]  /*1830*/  LDL R20, [R13+0x8] ;  /* 0x000008000d147983 */ /* 0x000ee80000100800 */
[----:B------:R-:W5:Y:S01]  /*1840*/  LDL R15, [R13+0xc] ;  /* 0x00000c000d0f7983 */ /* 0x000f620000100800 */
[----:B------:R-:W-:-:S02]  /*1850*/  VIADD R12, R12, 0x4 ;  /* 0x000000040c0c7836 */ /* 0x000fc40000000000 */
[----:B----4-:R-:W-:Y:S02]  /*1860*/  IMAD.IADD R14, R11, 0x1, R14 ;  /* 0x000000010b0e7824 */ /* 0x010fe400078e020e */
[----:B--2---:R-:W-:Y:S02]  /*1870*/  IMAD.IADD R18, R19, 0x1, R18 ;  /* 0x0000000113127824 */ /* 0x004fe400078e0212 */
[----:B---3--:R-:W-:Y:S02]  /*1880*/  IMAD.IADD R20, R21, 0x1, R20 ;  /* 0x0000000115147824 */ /* 0x008fe400078e0214 */
[----:B-----5:R-:W-:Y:S01]  /*1890*/  IMAD.IADD R10, R22, 0x1, R15 ;  /* 0x00000001160a7824 */ /* 0x020fe200078e020f */
[----:B------:R1:W-:Y:S04]  /*18a0*/  STL [R13], R14 ;  /* 0x0000000e0d007387 */ /* 0x0003e80000100800 */
[----:B------:R1:W-:Y:S04]  /*18b0*/  STL [R13+0x4], R18 ;  /* 0x000004120d007387 */ /* 0x0003e80000100800 */
[----:B------:R1:W-:Y:S04]  /*18c0*/  STL [R13+0x8], R20 ;  /* 0x000008140d007387 */ /* 0x0003e80000100800 */
[----:B------:R1:W-:Y:S02]  /*18d0*/  STL [R13+0xc], R10 ;  /* 0x00000c0a0d007387 */ /* 0x0003e40000100800 */
.L_x_21:
[----:B------:R-:W-:Y:S05]  /*18e0*/  @!P0 BRA `(.L_x_17) ;  /* 0x0000001400648947 */ /* 0x000fea0003800000 */
[----:B------:R-:W2:Y:S01]  /*18f0*/  LDC.64 R8, c[0x0][0x380] ;  /* 0x0000e000ff087b82 */ /* 0x000ea20000000a00 */
[----:B------:R-:W-:Y:S02]  /*1900*/  IMAD.IADD R11, R17, 0x1, R12 ;  /* 0x00000001110b7824 */ /* 0x000fe400078e020c */
[----:B01----:R-:W-:Y:S02]  /*1910*/  IMAD R10, R12, 0x4, R1 ;  /* 0x000000040c0a7824 */ /* 0x003fe400078e0201 */
[----:B--2---:R-:W-:-:S03]  /*1920*/  IMAD.WIDE.U32 R8, R11, 0x4, R8 ;  /* 0x000000040b087825 */ /* 0x004fc600078e0008 */
[----:B------:R-:W2:Y:S04]  /*1930*/  LDL R11, [R10] ;  /* 0x000000000a0b7983 */ /* 0x000ea80000100800 */
[----:B------:R-:W2:Y:S01]  /*1940*/  LDG.E R8, desc[UR4][R8.64] ;  /* 0x0000000408087981 */ /* 0x000ea2000c1e1900 */
[----:B------:R-:W-:Y:S01]  /*1950*/  ISETP.NE.AND P0, PT, R36, 0x1, PT ;  /* 0x000000012400780c */ /* 0x000fe20003f05270 */
[----:B--2---:R-:W-:-:S05]  /*1960*/  IMAD.IADD R11, R8, 0x1, R11 ;  /* 0x00000001080b7824 */ /* 0x004fca00078e020b */
[----:B------:R0:W-:Y:S07]  /*1970*/  STL [R10], R11 ;  /* 0x0000000b0a007387 */ /* 0x0001ee0000100800 */
[----:B------:R-:W-:Y:S05]  /*1980*/  @!P0 BRA `(.L_x_17) ;  /* 0x00000014003c8947 */ /* 0x000fea0003800000 */
[----:B------:R-:W1:Y:S01]  /*1990*/  LDC.64 R8, c[0x0][0x380] ;  /* 0x0000e000ff087b82 */ /* 0x000e620000000a00 */
[----:B------:R-:W-:-:S05]  /*19a0*/  IADD3 R17, P0, PT, R17, R12, RZ ;  /* 0x0000000c11117210 */ /* 0x000fca0007f1e0ff */
[----:B------:R-:W-:Y:S01]  /*19b0*/  IMAD.X R12, RZ, RZ, RZ, P0 ;  /* 0x000000ffff0c7224 */ /* 0x000fe200000e06ff */
[----:B-1----:R-:W-:-:S04]  /*19c0*/  LEA R8, P0, R17, R8, 0x2 ;  /* 0x0000000811087211 */ /* 0x002fc800078010ff */
[----:B------:R-:W-:Y:S02]  /*19d0*/  LEA.HI.X R9, R17, R9, R12, 0x2, P0 ;  /* 0x0000000911097211 */ /* 0x000fe400000f140c */
[----:B------:R-:W2:Y:S04]  /*19e0*/  LDL R12, [R10+0x4] ;  /* 0x000004000a0c7983 */ /* 0x000ea80000100800 */
[----:B0-----:R-:W2:Y:S01]  /*19f0*/  LDG.E R11, desc[UR4][R8.64+0x4] ;  /* 0x00000404080b7981 */ /* 0x001ea2000c1e1900 */
[----:B------:R-:W-:Y:S01]  /*1a00*/  ISETP.NE.AND P0, PT, R36, 0x2, PT ;  /* 0x000000022400780c */ /* 0x000fe20003f05270 */
[----:B--2---:R-:W-:-:S05]  /*1a10*/  IMAD.IADD R11, R11, 0x1, R12 ;  /* 0x000000010b0b7824 */ /* 0x004fca00078e020c */
[----:B------:R0:W-:Y:S07]  /*1a20*/  STL [R10+0x4], R11 ;  /* 0x0000040b0a007387 */ /* 0x0001ee0000100800 */
[----:B------:R-:W-:Y:S05]  /*1a30*/  @!P0 BRA `(.L_x_17) ;  /* 0x0000001400108947 */ /* 0x000fea0003800000 */
[----:B------:R-:W2:Y:S04]  /*1a40*/  LDG.E R8, desc[UR4][R8.64+0x8] ;  /* 0x0000080408087981 */ /* 0x000ea8000c1e1900 */
[----:B0-----:R-:W2:Y:S02]  /*1a50*/  LDL R11, [R10+0x8] ;  /* 0x000008000a0b7983 */ /* 0x001ea40000100800 */
[----:B--2---:R-:W-:-:S05]  /*1a60*/  IMAD.IADD R11, R8, 0x1, R11 ;  /* 0x00000001080b7824 */ /* 0x004fca00078e020b */
[----:B------:R0:W-:Y:S01]  /*1a70*/  STL [R10+0x8], R11 ;  /* 0x0000080b0a007387 */ /* 0x0001e20000100800 */
[----:B------:R-:W-:Y:S05]  /*1a80*/  BRA `(.L_x_17) ;  /* 0x0000001000fc7947 */ /* 0x000fea0003800000 */
.L_x_16:
[----:B------:R-:W-:-:S13]  /*1a90*/  ISETP.NE.AND P0, PT, R12, 0x1, PT ;  /* 0x000000010c00780c */ /* 0x000fda0003f05270 */
[----:B------:R-:W-:Y:S05]  /*1aa0*/  @!P0 BRA `(.L_x_22) ;  /* 0x0000000800808947 */ /* 0x000fea0003800000 */
[----:B------:R-:W-:-:S13]  /*1ab0*/  ISETP.NE.OR P0, PT, R12, 0x2, !P2 ;  /* 0x000000020c00780c */ /* 0x000fda0005705670 */
[----:B------:R-:W-:Y:S05]  /*1ac0*/  @P0 BRA `(.L_x_17) ;  /* 0x0000001000ec0947 */ /* 0x000fea0003800000 */
[----:B------:R-:W1:Y:S01]  /*1ad0*/  LDCU UR6, c[0x0][0x3ac] ;  /* 0x00007580ff0677ac */ /* 0x000e620008000800 */
[----:B------:R-:W-:Y:S01]  /*1ae0*/  ISETP.GE.U32.AND P0, PT, R4, 0xf, PT ;  /* 0x0000000f0400780c */ /* 0x000fe20003f06070 */
[----:B0-----:R-:W-:Y:S02]  /*1af0*/  IMAD.MOV.U32 R12, RZ, RZ, RZ ;  /* 0x000000ffff0c7224 */ /* 0x001fe400078e00ff */
[----:B-1----:R-:W-:-:S10]  /*1b00*/  IMAD R17, R16, UR6, RZ ;  /* 0x0000000610117c24 */ /* 0x002fd4000f8e02ff */
[----:B------:R-:W-:Y:S05]  /*1b10*/  @!P0 BRA `(.L_x_23) ;  /* 0x0000000000c48947 */ /* 0x000fea0003800000 */
[----:B------:R-:W-:-:S07]  /*1b20*/  IMAD.MOV.U32 R20, RZ, RZ, RZ ;  /* 0x000000ffff147224 */ /* 0x000fce00078e00ff */
.L_x_24:
        /* <DEDUP_REMOVED lines=48> */
.L_x_23:
        /* <DEDUP_REMOVED lines=47> */
.L_x_25:
        /* <DEDUP_REMOVED lines=30> */
.L_x_26:
        /* <DEDUP_REMOVED lines=11> */
[----:B------:R-:W0:Y:S01]  /*23b0*/  LDC.64 R8, c[0x0][0x380] ;  /* 0x0000e000ff087b82 */ /* 0x000e220000000a00 */
[----:B------:R-:W-:-:S05]  /*23c0*/  IADD3 R17, P0, PT, R17, R12, RZ ;  /* 0x0000000c11117210 */ /* 0x000fca0007f1e0ff */
[----:B------:R-:W-:Y:S01]  /*23d0*/  IMAD.X R12, RZ, RZ, RZ, P0 ;  /* 0x000000ffff0c7224 */ /* 0x000fe200000e06ff */
[----:B0-----:R-:W-:-:S04]  /*23e0*/  LEA R8, P0, R17, R8, 0x2 ;  /* 0x0000000811087211 */ /* 0x001fc800078010ff */
[----:B------:R-:W-:Y:S02]  /*23f0*/  LEA.HI.X R9, R17, R9, R12, 0x2, P0 ;  /* 0x0000000911097211 */ /* 0x000fe400000f140c */
[----:B------:R-:W2:Y:S04]  /*2400*/  LDL R12, [R10+0x4] ;  /* 0x000004000a0c7983 */ /* 0x000ea80000100800 */
[----:B----4-:R-:W2:Y:S01]  /*2410*/  LDG.E R11, desc[UR4][R8.64+0x4] ;  /* 0x00000404080b7981 */ /* 0x010ea2000c1e1900 */
        /* <DEDUP_REMOVED lines=9> */
.L_x_22:
[----:B------:R-:W-:Y:S05]  /*24b0*/  @!P2 BRA `(.L_x_17) ;  /* 0x000000080070a947 */ /* 0x000fea0003800000 */
[----:B------:R-:W1:Y:S01]  /*24c0*/  LDCU UR6, c[0x0][0x3ac] ;  /* 0x00007580ff0677ac */ /* 0x000e620008000800 */
[----:B------:R-:W-:Y:S01]  /*24d0*/  ISETP.GE.U32.AND P0, PT, R4, 0xf, PT ;  /* 0x0000000f0400780c */ /* 0x000fe20003f06070 */
[----:B0-----:R-:W-:Y:S02]  /*24e0*/  IMAD.MOV.U32 R12, RZ, RZ, RZ ;  /* 0x000000ffff0c7224 */ /* 0x001fe400078e00ff */
[----:B-1----:R-:W-:-:S10]  /*24f0*/  IMAD R17, R16, UR6, RZ ;  /* 0x0000000610117c24 */ /* 0x002fd4000f8e02ff */
[----:B------:R-:W-:Y:S05]  /*2500*/  @!P0 BRA `(.L_x_27) ;  /* 0x0000000000c48947 */ /* 0x000fea0003800000 */
[----:B------:R-:W-:-:S07]  /*2510*/  IMAD.MOV.U32 R20, RZ, RZ, RZ ;  /* 0x000000ffff147224 */ /* 0x000fce00078e00ff */
.L_x_28:
        /* <DEDUP_REMOVED lines=48> */
.L_x_27:
        /* <DEDUP_REMOVED lines=47> */
.L_x_29:
        /* <DEDUP_REMOVED lines=30> */
.L_x_30:
        /* <DEDUP_REMOVED lines=12> */
[----:B------:R-:W-:Y:S01]  /*2db0*/  IADD3 R17, P0, PT, R17, R12, RZ ;  /* 0x0000000c11117210 */ /* 0x000fe20007f1e0ff */
[----:B------:R-:W3:Y:S01]  /*2dc0*/  LDL R14, [R10+0x4] ;  /* 0x000004000a0e7983 */ /* 0x000ee20000100800 */
[----:B------:R-:W-:-:S03]  /*2dd0*/  ISETP.NE.AND P1, PT, R36, 0x2, PT ;  /* 0x000000022400780c */ /* 0x000fc60003f25270 */
[----:B------:R-:W-:-:S10]  /*2de0*/  IMAD.X R12, RZ, RZ, RZ, P0 ;  /* 0x000000ffff0c7224 */ /* 0x000fd400000e06ff */
[----:B------:R-:W4:Y:S01]  /*2df0*/  @P1 LDL R13, [R10+0x8] ;  /* 0x000008000a0d1983 */ /* 0x000f220000100800 */
[----:B0-----:R-:W-:-:S04]  /*2e00*/  LEA R8, P0, R17, R8, 0x2 ;  /* 0x0000000811087211 */ /* 0x001fc800078010ff */
[----:B------:R-:W-:-:S05]  /*2e10*/  LEA.HI.X R9, R17, R9, R12, 0x2, P0 ;  /* 0x0000000911097211 */ /* 0x000fca00000f140c */
[----:B--2---:R-:W3:Y:S04]  /*2e20*/  LDG.E R11, desc[UR4][R8.64+0x4] ;  /* 0x00000404080b7981 */ /* 0x004ee8000c1e1900 */
[----:B------:R-:W4:Y:S01]  /*2e30*/  @P1 LDG.E R12, desc[UR4][R8.64+0x8] ;  /* 0x00000804080c1981 */ /* 0x000f22000c1e1900 */
[----:B---3--:R-:W-:Y:S02]  /*2e40*/  IMAD.IADD R11, R11, 0x1, R14 ;  /* 0x000000010b0b7824 */ /* 0x008fe400078e020e */
[----:B----4-:R-:W-:-:S03]  /*2e50*/  @P1 IMAD.IADD R13, R12, 0x1, R13 ;  /* 0x000000010c0d1824 */ /* 0x010fc600078e020d */
[----:B------:R3:W-:Y:S04]  /*2e60*/  STL [R10+0x4], R11 ;  /* 0x0000040b0a007387 */ /* 0x0007e80000100800 */
[----:B------:R3:W-:Y:S02]  /*2e70*/  @P1 STL [R10+0x8], R13 ;  /* 0x0000080d0a001387 */ /* 0x0007e40000100800 */
.L_x_17:
[----:B------:R-:W-:Y:S05]  /*2e80*/  BSYNC.RECONVERGENT B2 ;  /* 0x0000000000027941 */ /* 0x000fea0003800200 */
.L_x_15:
[----:B------:R-:W-:-:S05]  /*2e90*/  VIADD R16, R16, 0x1 ;  /* 0x0000000110107836 */ /* 0x000fca0000000000 */
[----:B------:R-:W-:-:S13]  /*2ea0*/  ISETP.NE.AND P0, PT, R16, R46, PT ;  /* 0x0000002e1000720c */ /* 0x000fda0003f05270 */
[----:B------:R-:W-:Y:S05]  /*2eb0*/  @P0 BRA `(.L_x_31) ;  /* 0xffffffdc007c0947 */ /* 0x000fea000383ffff */
[----:B------:R-:W-:Y:S01]  /*2ec0*/  IMAD.MOV.U32 R25, RZ, RZ, RZ ;  /* 0x000000ffff197224 */ /* 0x000fe200078e00ff */
[----:B------:R-:W-:Y:S06]  /*2ed0*/  @!P2 BRA `(.L_x_32) ;  /* 0x0000000c0058a947 */ /* 0x000fec0003800000 */
[----:B------:R-:W-:Y:S01]  /*2ee0*/  ISETP.GE.U32.AND P0, PT, R4, 0xf, PT ;  /* 0x0000000f0400780c */ /* 0x000fe20003f06070 */
[----:B------:R-:W-:Y:S02]  /*2ef0*/  IMAD.MOV.U32 R25, RZ, RZ, RZ ;  /* 0x000000ffff197224 */ /* 0x000fe400078e00ff */
[----:B------:R-:W-:-:S10]  /*2f00*/  IMAD.MOV.U32 R50, RZ, RZ, RZ ;  /* 0x000000ffff327224 */ /* 0x000fd400078e00ff */
[----:B------:R-:W-:Y:S05]  /*2f10*/  @!P0 BRA `(.L_x_33) ;  /* 0x0000000400808947 */ /* 0x000fea0003800000 */
[----:B------:R-:W-:Y:S02]  /*2f20*/  IMAD.MOV.U32 R25, RZ, RZ, RZ ;  /* 0x000000ffff197224 */ /* 0x000fe400078e00ff */
[----:B------:R-:W-:-:S07]  /*2f30*/  IMAD.MOV.U32 R50, RZ, RZ, RZ ;  /* 0x000000ffff327224 */ /* 0x000fce00078e00ff */
.L_x_34:
[----:B------:R-:W-:-:S05]  /*2f40*/  IMAD R47, R50, 0x4, R1 ;  /* 0x00000004322f7824 */ /* 0x000fca00078e0201 */
[----:B01234-:R-:W2:Y:S04]  /*2f50*/  LDL.128 R8, [R47] ;  /* 0x000000002f087983 */ /* 0x01fea80000100c00 */
[----:B------:R-:W3:Y:S04]  /*2f60*/  LDL.128 R12, [R47+0x4000] ;  /* 0x004000002f0c7983 */ /* 0x000ee80000100c00 */
[----:B------:R-:W4:Y:S01]  /*2f70*/  LDL.128 R16, [R47+0x8000] ;  /* 0x008000002f107983 */ /* 0x000f220000100c00 */
[----:B--2---:R-:W-:Y:S02]  /*2f80*/  IABS R20, R8 ;  /* 0x0000000800147213 */ /* 0x004fe40000000000 */
[----:B------:R-:W-:-:S02]  /*2f90*/  IABS R9, R9 ;  /* 0x0000000900097213 */ /* 0x000fc40000000000 */
[----:B---3--:R-:W-:Y:S01]  /*2fa0*/  IABS R8, R12 ;  /* 0x0000000c00087213 */ /* 0x008fe20000000000 */
[----:B------:R-:W-:Y:S01]  /*2fb0*/  IMAD.MOV.U32 R12, RZ, RZ, R20 ;  /* 0x000000ffff0c7224 */ /* 0x000fe200078e0014 */
[----:B------:R-:W-:Y:S02]  /*2fc0*/  IABS R10, R10 ;  /* 0x0000000a000a7213 */ /* 0x000fe40000000000 */
[----:B------:R-:W-:Y:S02]  /*2fd0*/  IABS R11, R11 ;  /* 0x0000000b000b7213 */ /* 0x000fe40000000000 */
[----:B------:R-:W-:Y:S02]  /*2fe0*/  IADD3 R8, PT, PT, R8, R12, R25 ;  /* 0x0000000c08087210 */ /* 0x000fe40007ffe019 */
[----:B----4-:R-:W-:Y:S01]  /*2ff0*/  IABS R12, R16 ;  /* 0x00000010000c7213 */ /* 0x010fe20000000000 */
[----:B------:R-:W2:Y:S01]  /*3000*/  LDL.128 R24, [R47+0x8030] ;  /* 0x008030002f187983 */ /* 0x000ea20000100c00 */
[----:B------:R-:W-:-:S02]  /*3010*/  IABS R20, R18 ;  /* 0x0000001200147213 */ /* 0x000fc40000000000 */
[----:B------:R-:W-:Y:S02]  /*3020*/  IADD3 R8, PT, PT, R9, R8, R12 ;  /* 0x0000000809087210 */ /* 0x000fe40007ffe00c */
[----:B------:R-:W-:Y:S02]  /*3030*/  IABS R12, R13 ;  /* 0x0000000d000c7213 */ /* 0x000fe40000000000 */
[----:B------:R-:W-:Y:S02]  /*3040*/  IABS R9, R17 ;  /* 0x0000001100097213 */ /* 0x000fe40000000000 */
[----:B------:R-:W-:Y:S02]  /*3050*/  IABS R16, R15 ;  /* 0x0000000f00107213 */ /* 0x000fe40000000000 */
[----:B------:R-:W-:Y:S02]  /*3060*/  IADD3 R8, PT, PT, R9, R8, R12 ;  /* 0x0000000809087210 */ /* 0x000fe40007ffe00c */
[----:B------:R-:W-:-:S02]  /*3070*/  IABS R9, R14 ;  /* 0x0000000e00097213 */ /* 0x000fc40000000000 */
[----:B------:R-:W-:Y:S01]  /*3080*/  IABS R19, R19 ;  /* 0x0000001300137213 */ /* 0x000fe20000000000 */
[----:B------:R-:W3:Y:S01]  /*3090*/  LDL.128 R12, [R47+0x4010] ;  /* 0x004010002f0c7983 */ /* 0x000ee20000100c00 */
[----:B------:R-:W-:-:S04]  /*30a0*/  IADD3 R8, PT, PT, R9, R10, R8 ;  /* 0x0000000a09087210 */ /* 0x000fc80007ffe008 */
[----:B------:R-:W-:Y:S02]  /*30b0*/  IADD3 R20, PT, PT, R11, R8, R20 ;  /* 0x000000080b147210 */ /* 0x000fe40007ffe014 */
[----:B------:R-:W4:Y:S02]  /*30c0*/  LDL.128 R8, [R47+0x10] ;  /* 0x000010002f087983 */ /* 0x000f240000100c00 */
[----:B------:R-:W-:Y:S02]  /*30d0*/  IADD3 R20, PT, PT, R19, R20, R16 ;  /* 0x0000001413147210 */ /* 0x000fe40007ffe010 */
[----:B------:R-:W5:Y:S01]  /*30e0*/  LDL.128 R16, [R47+0x8010] ;  /* 0x008010002f107983 */ /* 0x000f620000100c00 */
[----:B---3--:R-:W-:Y:S02]  /*30f0*/  IABS R21, R12 ;  /* 0x0000000c00157213 */ /* 0x008fe40000000000 */
[----:B----4-:R-:W-:Y:S02]  /*3100*/  IABS R8, R8 ;  /* 0x0000000800087213 */ /* 0x010fe40000000000 */
[----:B------:R-:W-:-:S02]  /*3110*/  IABS R9, R9 ;  /* 0x0000000900097213 */ /* 0x000fc40000000000 */
[----:B------:R-:W-:Y:S02]  /*3120*/  IADD3 R20, PT, PT, R21, R8, R20 ;  /* 0x0000000815147210 */ /* 0x000fe40007ffe014 */
[----:B-----5:R-:W-:Y:S02]  /*3130*/  IABS R8, R16 ;  /* 0x0000001000087213 */ /* 0x020fe40000000000 */
[----:B------:R-:W-:Y:S02]  /*3140*/  IABS R12, R13 ;  /* 0x0000000d000c7213 */ /* 0x000fe40000000000 */
[----:B------:R-:W-:Y:S02]  /*3150*/  IADD3 R8, PT, PT, R9, R20, R8 ;  /* 0x0000001409087210 */ /* 0x000fe40007ffe008 */
[----:B------:R-:W-:Y:S02]  /*3160*/  IABS R9, R17 ;  /* 0x0000001100097213 */ /* 0x000fe40000000000 */
[----:B------:R-:W-:-:S02]  /*3170*/  IABS R10, R10 ;  /* 0x0000000a000a7213 */ /* 0x000fc40000000000 */
[----:B------:R-:W-:Y:S02]  /*3180*/  IADD3 R8, PT, PT, R9, R8, R12 ;  /* 0x0000000809087210 */ /* 0x000fe40007ffe00c */
[----:B------:R-:W-:Y:S02]  /*3190*/  IABS R9, R14 ;  /* 0x0000000e00097213 */ /* 0x000fe40000000000 */
[----:B------:R-:W-:Y:S02]  /*31a0*/  IABS R11, R11 ;  /* 0x0000000b000b7213 */ /* 0x000fe40000000000 */
[----:B------:R-:W-:Y:S02]  /*31b0*/  IADD3 R8, PT, PT, R9, R10, R8 ;  /* 0x0000000a09087210 */ /* 0x000fe40007ffe008 */
[----:B------:R-:W-:Y:S02]  /*31c0*/  IABS R20, R18 ;  /* 0x0000001200147213 */ /* 0x000fe40000000000 */
[----:B------:R-:W-:-:S02]  /*31d0*/  IABS R12, R19 ;  /* 0x00000013000c7213 */ /* 0x000fc40000000000 */
[----:B------:R-:W3:Y:S01]  /*31e0*/  LDL.128 R16, [R47+0x20] ;  /* 0x000020002f107983 */ /* 0x000ee20000100c00 */
[----:B------:R-:W-:Y:S02]  /*31f0*/  IADD3 R20, PT, PT, R11, R8, R20 ;  /* 0x000000080b147210 */ /* 0x000fe40007ffe014 */
[----:B------:R-:W-:Y:S01]  /*3200*/  IABS R13, R15 ;  /* 0x0000000f000d7213 */ /* 0x000fe20000000000 */
[----:B------:R-:W4:Y:S03]  /*3210*/  LDL.128 R8, [R47+0x4020] ;  /* 0x004020002f087983 */ /* 0x000f260000100c00 */
[----:B------:R-:W-:Y:S02]  /*3220*/  IADD3 R20, PT, PT, R12, R20, R13 ;  /* 0x000000140c147210 */ /* 0x000fe40007ffe00d */
[----:B------:R-:W5:Y:S01]  /*3230*/  LDL.128 R12, [R47+0x8020] ;  /* 0x008020002f0c7983 */ /* 0x000f620000100c00 */
[----:B---3--:R-:W-:-:S02]  /*3240*/  IABS R16, R16 ;  /* 0x0000001000107213 */ /* 0x008fc40000000000 */
[----:B----4-:R-:W-:-:S03]  /*3250*/  IABS R21, R8 ;  /* 0x0000000800157213 */ /* 0x010fc60000000000 */
[----:B------:R-:W-:Y:S01]  /*3260*/  IMAD.MOV.U32 R8, RZ, RZ, R16 ;  /* 0x000000ffff087224 */ /* 0x000fe200078e0010 */
[----:B------:R-:W-:-:S04]  /*3270*/  IABS R17, R17 ;  /* 0x0000001100117213 */ /* 0x000fc80000000000 */
[----:B------:R-:W-:Y:S02]  /*3280*/  IADD3 R20, PT, PT, R21, R8, R20 ;  /* 0x0000000815147210 */ /* 0x000fe40007ffe014 */
[----:B-----5:R-:W-:Y:S02]  /*3290*/  IABS R8, R12 ;  /* 0x0000000c00087213 */ /* 0x020fe40000000000 */
[----:B------:R-:W-:Y:S02]  /*32a0*/  IABS R12, R9 ;  /* 0x00000009000c7213 */ /* 0x000fe40000000000 */
[----:B------:R-:W-:Y:S02]  /*32b0*/  IADD3 R8, PT, PT, R17, R20, R8 ;  /* 0x0000001411087210 */ /* 0x000fe40007ffe008 */
[----:B------:R-:W-:Y:S01]  /*32c0*/  IABS R9, R13 ;  /* 0x0000000d00097213 */ /* 0x000fe20000000000 */
[----:B------:R-:W3:Y:S01]  /*32d0*/  LDL.128 R20, [R47+0x4030] ;  /* 0x004030002f147983 */ /* 0x000ee20000100c00 */
[----:B------:R-:W-:-:S02]  /*32e0*/  IABS R18, R18 ;  /* 0x0000001200127213 */ /* 0x000fc40000000000 */
[----:B------:R-:W-:Y:S02]  /*32f0*/  IADD3 R8, PT, PT, R9, R8, R12 ;  /* 0x0000000809087210 */ /* 0x000fe40007ffe00c */
[----:B------:R-:W-:Y:S01]  /*3300*/  IABS R9, R10 ;  /* 0x0000000a00097213 */ /* 0x000fe20000000000 */
[----:B------:R-:W-:Y:S01]  /*3310*/  IMAD.MOV.U32 R10, RZ, RZ, R18 ;  /* 0x000000ffff0a7224 */ /* 0x000fe200078e0012 */
[----:B------:R-:W-:Y:S02]  /*3320*/  IABS R13, R19 ;  /* 0x00000013000d7213 */ /* 0x000fe40000000000 */
[----:B------:R-:W4:Y:S01]  /*3330*/  LDL.128 R16, [R47+0x30] ;  /* 0x000030002f107983 */ /* 0x000f220000100c00 */
[----:B------:R-:W-:Y:S02]  /*3340*/  IABS R12, R14 ;  /* 0x0000000e000c7213 */ /* 0x000fe40000000000 */
[----:B------:R-:W-:Y:S02]  /*3350*/  IADD3 R8, PT, PT, R9, R10, R8 ;  /* 0x0000000a09087210 */ /* 0x000fe40007ffe008 */
[----:B------:R-:W-:-:S02]  /*3360*/  IABS R11, R11 ;  /* 0x0000000b000b7213 */ /* 0x000fc40000000000 */
[----:B------:R-:W-:Y:S02]  /*3370*/  IADD3 R8, PT, PT, R13, R8, R12 ;  /* 0x000000080d087210 */ /* 0x000fe40007ffe00c */
[----:B------:R-:W-:-:S04]  /*3380*/  IABS R15, R15 ;  /* 0x0000000f000f7213 */ /* 0x000fc80000000000 */
[----:B------:R-:W-:Y:S01]  /*3390*/  IADD3 R8, PT, PT, R15, R8, R11 ;  /* 0x000000080f087210 */ /* 0x000fe20007ffe00b */
[----:B------:R-:W-:-:S05]  /*33a0*/  VIADD R50, R50, 0x10 ;  /* 0x0000001032327836 */ /* 0x000fca0000000000 */
[----:B------:R-:W-:Y:S02]  /*33b0*/  ISETP.NE.AND P0, PT, R50, R37, PT ;  /* 0x000000253200720c */ /* 0x000fe40003f05270 */
[----:B--2---:R-:W-:Y:S02]  /*33c0*/  IABS R12, R26 ;  /* 0x0000001a000c7213 */ /* 0x004fe40000000000 */
[----:B---3--:R-:W-:Y:S02]  /*33d0*/  IABS R9, R20 ;  /* 0x0000001400097213 */ /* 0x008fe40000000000 */
[----:B----4-:R-:W-:-:S04]  /*33e0*/  IABS R10, R16 ;  /* 0x00000010000a7213 */ /* 0x010fc80000000000 */
[----:B------:R-:W-:Y:S02]  /*33f0*/  IADD3 R8, PT, PT, R9, R10, R8 ;  /* 0x0000000a09087210 */ /* 0x000fe40007ffe008 */
[----:B------:R-:W-:Y:S02]  /*3400*/  IABS R9, R17 ;  /* 0x0000001100097213 */ /* 0x000fe40000000000 */
[----:B------:R-:W-:Y:S02]  /*3410*/  IABS R10, R24 ;  /* 0x00000018000a7213 */ /* 0x000fe40000000000 */
[----:B------:R-:W-:Y:S02]  /*3420*/  IABS R18, R18 ;  /* 0x0000001200127213 */ /* 0x000fe40000000000 */
[----:B------:R-:W-:Y:S02]  /*3430*/  IADD3 R8, PT, PT, R9, R8, R10 ;  /* 0x0000000809087210 */ /* 0x000fe40007ffe00a */
[----:B------:R-:W-:-:S02]  /*3440*/  IABS R10, R21 ;  /* 0x00000015000a7213 */ /* 0x000fc40000000000 */
[----:B------:R-:W-:Y:S02]  /*3450*/  IABS R9, R25 ;  /* 0x0000001900097213 */ /* 0x000fe40000000000 */
[----:B------:R-:W-:Y:S02]  /*3460*/  IABS R22, R22 ;  /* 0x0000001600167213 */ /* 0x000fe40000000000 */
[----:B------:R-:W-:Y:S01]  /*3470*/  IADD3 R8, PT, PT, R9, R8, R10 ;  /* 0x0000000809087210 */ /* 0x000fe20007ffe00a */
[----:B------:R-:W-:Y:S02]  /*3480*/  IMAD.MOV.U32 R10, RZ, RZ, R18 ;  /* 0x000000ffff0a7224 */ /* 0x000fe400078e0012 */
[----:B------:R-:W-:Y:S01]  /*3490*/  IMAD.MOV.U32 R9, RZ, RZ, R22 ;  /* 0x000000ffff097224 */ /* 0x000fe200078e0016 */
[----:B------:R-:W-:-:S04]  /*34a0*/  IABS R11, R19 ;  /* 0x00000013000b7213 */ /* 0x000fc80000000000 */
[----:B------:R-:W-:Y:S02]  /*34b0*/  IADD3 R8, PT, PT, R9, R10, R8 ;  /* 0x0000000a09087210 */ /* 0x000fe40007ffe008 */
[----:B------:R-:W-:Y:S02]  /*34c0*/  IABS R9, R23 ;  /* 0x0000001700097213 */ /* 0x000fe40000000000 */
[----:B------:R-:W-:Y:S02]  /*34d0*/  IABS R25, R27 ;  /* 0x0000001b00197213 */ /* 0x000fe40000000000 */
[----:B------:R-:W-:-:S04]  /*34e0*/  IADD3 R8, PT, PT, R11, R8, R12 ;  /* 0x000000080b087210 */ /* 0x000fc80007ffe00c */
[----:B------:R-:W-:Y:S01]  /*34f0*/  IADD3 R25, PT, PT, R25, R8, R9 ;  /* 0x0000000819197210 */ /* 0x000fe20007ffe009 */
[----:B------:R-:W-:Y:S06]  /*3500*/  @P0 BRA `(.L_x_34) ;  /* 0xfffffff8008c0947 */ /* 0x000fec000383ffff */
[----:B------:R-:W-:-:S07]  /*3510*/  IMAD.MOV.U32 R50, RZ, RZ, R37 ;  /* 0x000000ffff327224 */ /* 0x000fce00078e0025 */
.L_x_33:
[----:B------:R-:W-:-:S13]  /*3520*/  ISETP.NE.AND P0, PT, R45, RZ, PT ;  /* 0x000000ff2d00720c */ /* 0x000fda0003f05270 */
[----:B------:R-:W-:Y:S05]  /*3530*/  @!P0 BRA `(.L_x_32) ;  /* 0x0000000400c08947 */ /* 0x000fea0003800000 */
[----:B------:R-:W-:Y:S02]  /*3540*/  ISETP.GE.U32.AND P0, PT, R44, 0x7, PT ;  /* 0x000000072c00780c */ /* 0x000fe40003f06070 */
[----:B------:R-:W-:-:S11]  /*3550*/  ISETP.NE.AND P1, PT, R43, RZ, PT ;  /* 0x000000ff2b00720c */ /* 0x000fd60003f25270 */
[----:B------:R-:W-:Y:S05]  /*3560*/  @!P0 BRA `(.L_x_35) ;  /* 0x0000000000c48947 */ /* 0x000fea0003800000 */
[----:B------:R-:W-:-:S05]  /*3570*/  IMAD R47, R50, 0x4, R1 ;  /* 0x00000004322f7824 */ /* 0x000fca00078e0201 */
[----:B01----:R-:W5:Y:S04]  /*3580*/  LDL.128 R16, [R47] ;  /* 0x000000002f107983 */ /* 0x003f680000100c00 */
[----:B--234-:R-:W2:Y:S04]  /*3590*/  LDL.128 R8, [R47+0x4000] ;  /* 0x004000002f087983 */ /* 0x01cea80000100c00 */
[----:B------:R-:W3:Y:S04]  /*35a0*/  LDL.128 R12, [R47+0x8000] ;  /* 0x008000002f0c7983 */ /* 0x000ee80000100c00 */
[----:B------:R-:W4:Y:S01]  /*35b0*/  LDL.128 R20, [R47+0x4010] ;  /* 0x004010002f147983 */ /* 0x000f220000100c00 */
[----:B-----5:R-:W-:-:S02]  /*35c0*/  IABS R16, R16 ;  /* 0x0000001000107213 */ /* 0x020fc40000000000 */
[----:B------:R-:W-:Y:S02]  /*35d0*/  IABS R17, R17 ;  /* 0x0000001100117213 */ /* 0x000fe40000000000 */
[----:B--2---:R-:W-:Y:S02]  /*35e0*/  IABS R8, R8 ;  /* 0x0000000800087213 */ /* 0x004fe40000000000 */
[----:B------:R-:W-:Y:S02]  /*35f0*/  IABS R18, R18 ;  /* 0x0000001200127213 */ /* 0x000fe40000000000 */
[----:B------:R-:W-:Y:S02]  /*3600*/  IADD3 R8, PT, PT, R8, R16, R25 ;  /* 0x0000001008087210 */ /* 0x000fe40007ffe019 */
[----:B---3--:R-:W-:Y:S01]  /*3610*/  IABS R12, R12 ;  /* 0x0000000c000c7213 */ /* 0x008fe20000000000 */
[----:B------:R-:W2:Y:S03]  /*3620*/  LDL.128 R24, [R47+0x8010] ;  /* 0x008010002f187983 */ /* 0x000ea60000100c00 */
[----:B------:R-:W-:-:S02]  /*3630*/  IADD3 R8, PT, PT, R17, R8, R12 ;  /* 0x0000000811087210 */ /* 0x000fc40007ffe00c */
[----:B------:R-:W-:Y:S02]  /*3640*/  IABS R12, R9 ;  /* 0x00000009000c7213 */ /* 0x000fe40000000000 */
[----:B------:R-:W-:Y:S02]  /*3650*/  IABS R9, R13 ;  /* 0x0000000d00097213 */ /* 0x000fe40000000000 */
[----:B------:R-:W-:Y:S02]  /*3660*/  IABS R13, R19 ;  /* 0x00000013000d7213 */ /* 0x000fe40000000000 */
[----:B------:R-:W-:Y:S02]  /*3670*/  IADD3 R8, PT, PT, R9, R8, R12 ;  /* 0x0000000809087210 */ /* 0x000fe40007ffe00c */
[----:B------:R-:W-:Y:S01]  /*3680*/  IABS R9, R10 ;  /* 0x0000000a00097213 */ /* 0x000fe20000000000 */
[----:B------:R-:W-:Y:S01]  /*3690*/  IMAD.MOV.U32 R10, RZ, RZ, R18 ;  /* 0x000000ffff0a7224 */ /* 0x000fe200078e0012 */
[----:B------:R-:W-:Y:S01]  /*36a0*/  IABS R12, R14 ;  /* 0x0000000e000c7213 */ /* 0x000fe20000000000 */
[----:B------:R-:W3:Y:S03]  /*36b0*/  LDL.128 R16, [R47+0x10] ;  /* 0x000010002f107983 */ /* 0x000ee60000100c00 */
[----:B------:R-:W-:-:S02]  /*36c0*/  IADD3 R8, PT, PT, R9, R10, R8 ;  /* 0x0000000a09087210 */ /* 0x000fc40007ffe008 */
[----:B------:R-:W-:Y:S02]  /*36d0*/  IABS R11, R11 ;  /* 0x0000000b000b7213 */ /* 0x000fe40000000000 */
[----:B------:R-:W-:Y:S02]  /*36e0*/  IADD3 R8, PT, PT, R13, R8, R12 ;  /* 0x000000080d087210 */ /* 0x000fe40007ffe00c */
[----:B------:R-:W-:Y:S02]  /*36f0*/  IABS R15, R15 ;  /* 0x0000000f000f7213 */ /* 0x000fe40000000000 */
[----:B----4-:R-:W-:Y:S02]  /*3700*/  IABS R9, R20 ;  /* 0x0000001400097213 */ /* 0x010fe40000000000 */
[----:B------:R-:W-:Y:S02]  /*3710*/  IADD3 R8, PT, PT, R15, R8, R11 ;  /* 0x000000080f087210 */ /* 0x000fe40007ffe00b */
[----:B------:R-:W-:-:S02]  /*3720*/  IABS R22, R22 ;  /* 0x0000001600167213 */ /* 0x000fc40000000000 */
[----:B------:R-:W-:Y:S01]  /*3730*/  IABS R23, R23 ;  /* 0x0000001700177213 */ /* 0x000fe20000000000 */
[----:B------:R-:W-:Y:S01]  /*3740*/  VIADD R50, R50, 0x8 ;  /* 0x0000000832327836 */ /* 0x000fe20000000000 */
[----:B--2---:R-:W-:Y:S02]  /*3750*/  IABS R26, R26 ;  /* 0x0000001a001a7213 */ /* 0x004fe40000000000 */
[----:B---3--:R-:W-:-:S04]  /*3760*/  IABS R10, R16 ;  /* 0x00000010000a7213 */ /* 0x008fc80000000000 */
[----:B------:R-:W-:Y:S02]  /*3770*/  IADD3 R8, PT, PT, R9, R10, R8 ;  /* 0x0000000a09087210 */ /* 0x000fe40007ffe008 */
[----:B------:R-:W-:Y:S02]  /*3780*/  IABS R9, R17 ;  /* 0x0000001100097213 */ /* 0x000fe40000000000 */
[----:B------:R-:W-:Y:S02]  /*3790*/  IABS R10, R24 ;  /* 0x00000018000a7213 */ /* 0x000fe40000000000 */
[----:B------:R-:W-:Y:S02]  /*37a0*/  IABS R18, R18 ;  /* 0x0000001200127213 */ /* 0x000fe40000000000 */
[----:B------:R-:W-:Y:S02]  /*37b0*/  IADD3 R8, PT, PT, R9, R8, R10 ;  /* 0x0000000809087210 */ /* 0x000fe40007ffe00a */
[----:B------:R-:W-:-:S02]  /*37c0*/  IABS R10, R21 ;  /* 0x00000015000a7213 */ /* 0x000fc40000000000 */
[----:B------:R-:W-:-:S04]  /*37d0*/  IABS R9, R25 ;  /* 0x0000001900097213 */ /* 0x000fc80000000000 */
[----:B------:R-:W-:Y:S01]  /*37e0*/  IADD3 R8, PT, PT, R9, R8, R10 ;  /* 0x0000000809087210 */ /* 0x000fe20007ffe00a */
[----:B------:R-:W-:Y:S02]  /*37f0*/  IMAD.MOV.U32 R10, RZ, RZ, R18 ;  /* 0x000000ffff0a7224 */ /* 0x000fe400078e0012 */
[----:B------:R-:W-:Y:S01]  /*3800*/  IMAD.MOV.U32 R9, RZ, RZ, R22 ;  /* 0x000000ffff097224 */ /* 0x000fe200078e0016 */
[----:B------:R-:W-:-:S04]  /*3810*/  IABS R19, R19 ;  /* 0x0000001300137213 */ /* 0x000fc80000000000 */
[----:B------:R-:W-:Y:S01]  /*3820*/  IADD3 R8, PT, PT, R9, R10, R8 ;  /* 0x0000000a09087210 */ /* 0x000fe20007ffe008 */
[----:B------:R-:W-:Y:S01]  /*3830*/  IMAD.MOV.U32 R9, RZ, RZ, R26 ;  /* 0x000000ffff097224 */ /* 0x000fe200078e001a */
[----:B------:R-:W-:Y:S01]  /*3840*/  IABS R25, R27 ;  /* 0x0000001b00197213 */ /* 0x000fe20000000000 */
[----:B------:R-:W-:-:S03]  /*3850*/  IMAD.MOV.U32 R10, RZ, RZ, R23 ;  /* 0x000000ffff0a7224 */ /* 0x000fc600078e0017 */
[----:B------:R-:W-:-:S04]  /*3860*/  IADD3 R8, PT, PT, R19, R8, R9 ;  /* 0x0000000813087210 */ /* 0x000fc80007ffe009 */
[----:B------:R-:W-:-:S07]  /*3870*/  IADD3 R25, PT, PT, R25, R8, R10 ;  /* 0x0000000819197210 */ /* 0x000fce0007ffe00a */
.L_x_35:
[----:B------:R-:W-:Y:S05]  /*3880*/  @!P1 BRA `(.L_x_32) ;  /* 0x0000000000ec9947 */ /* 0x000fea0003800000 */
[----:B------:R-:W-:Y:S02]  /*3890*/  ISETP.GE.U32.AND P0, PT, R42, 0x3, PT ;  /* 0x000000032a00780c */ /* 0x000fe40003f06070 */
[----:B------:R-:W-:-:S11]  /*38a0*/  ISETP.NE.AND P1, PT, R36, RZ, PT ;  /* 0x000000ff2400720c */ /* 0x000fd60003f25270 */
[----:B------:R-:W-:Y:S05]  /*38b0*/  @!P0 BRA `(.L_x_36) ;  /* 0x00000000006c8947 */ /* 0x000fea0003800000 */
[----:B01----:R-:W-:-:S05]  /*38c0*/  IMAD R20, R50, 0x4, R1 ;  /* 0x0000000432147824 */ /* 0x003fca00078e0201 */
[----:B--234-:R-:W2:Y:S04]  /*38d0*/  LDL.128 R8, [R20] ;  /* 0x0000000014087983 */ /* 0x01cea80000100c00 */
[----:B------:R-:W3:Y:S04]  /*38e0*/  LDL.128 R12, [R20+0x4000] ;  /* 0x00400000140c7983 */ /* 0x000ee80000100c00 */
[----:B------:R-:W4:Y:S01]  /*38f0*/  LDL.128 R16, [R20+0x8000] ;  /* 0x0080000014107983 */ /* 0x000f220000100c00 */
[----:B------:R-:W-:Y:S01]  /*3900*/  VIADD R50, R50, 0x4 ;  /* 0x0000000432327836 */ /* 0x000fe20000000000 */
[----:B--2---:R-:W-:-:S02]  /*3910*/  IABS R21, R8 ;  /* 0x0000000800157213 */ /* 0x004fc40000000000 */
[----:B------:R-:W-:Y:S02]  /*3920*/  IABS R9, R9 ;  /* 0x0000000900097213 */ /* 0x000fe40000000000 */
[----:B---3--:R-:W-:Y:S01]  /*3930*/  IABS R8, R12 ;  /* 0x0000000c00087213 */ /* 0x008fe20000000000 */
[----:B------:R-:W-:Y:S01]  /*3940*/  IMAD.MOV.U32 R12, RZ, RZ, R21 ;  /* 0x000000ffff0c7224 */ /* 0x000fe200078e0015 */
[----:B------:R-:W-:Y:S02]  /*3950*/  IABS R14, R14 ;  /* 0x0000000e000e7213 */ /* 0x000fe40000000000 */
[----:B------:R-:W-:Y:S02]  /*3960*/  IABS R10, R10 ;  /* 0x0000000a000a7213 */ /* 0x000fe40000000000 */
[----:B------:R-:W-:Y:S02]  /*3970*/  IADD3 R8, PT, PT, R8, R12, R25 ;  /* 0x0000000c08087210 */ /* 0x000fe40007ffe019 */
[----:B----4-:R-:W-:-:S02]  /*3980*/  IABS R12, R16 ;  /* 0x00000010000c7213 */ /* 0x010fc40000000000 */
[----:B------:R-:W-:Y:S02]  /*3990*/  IABS R18, R18 ;  /* 0x0000001200127213 */ /* 0x000fe40000000000 */
[----:B------:R-:W-:Y:S02]  /*39a0*/  IADD3 R8, PT, PT, R9, R8, R12 ;  /* 0x0000000809087210 */ /* 0x000fe40007ffe00c */
[----:B------:R-:W-:Y:S02]  /*39b0*/  IABS R12, R13 ;  /* 0x0000000d000c7213 */ /* 0x000fe40000000000 */
[----:B------:R-:W-:Y:S02]  /*39c0*/  IABS R9, R17 ;  /* 0x0000001100097213 */ /* 0x000fe40000000000 */
[----:B------:R-:W-:Y:S02]  /*39d0*/  IABS R15, R15 ;  /* 0x0000000f000f7213 */ /* 0x000fe40000000000 */
[----:B------:R-:W-:Y:S01]  /*39e0*/  IADD3 R8, PT, PT, R9, R8, R12 ;  /* 0x0000000809087210 */ /* 0x000fe20007ffe00c */
[----:B------:R-:W-:Y:S01]  /*39f0*/  IMAD.MOV.U32 R9, RZ, RZ, R14 ;  /* 0x000000ffff097224 */ /* 0x000fe200078e000e */
[----:B------:R-:W-:-:S02]  /*3a00*/  IABS R11, R11 ;  /* 0x0000000b000b7213 */ /* 0x000fc40000000000 */
[----:B------:R-:W-:Y:S02]  /*3a10*/  IABS R25, R19 ;  /* 0x0000001300197213 */ /* 0x000fe40000000000 */
[----:B------:R-:W-:Y:S01]  /*3a20*/  IADD3 R8, PT, PT, R9, R10, R8 ;  /* 0x0000000a09087210 */ /* 0x000fe20007ffe008 */
[----:B------:R-:W-:Y:S02]  /*3a30*/  IMAD.MOV.U32 R9, RZ, RZ, R18 ;  /* 0x000000ffff097224 */ /* 0x000fe400078e0012 */
[----:B------:R-:W-:-:S03]  /*3a40*/  IMAD.MOV.U32 R10, RZ, RZ, R15 ;  /* 0x000000ffff0a7224 */ /* 0x000fc600078e000f */
[----:B------:R-:W-:-:S04]  /*3a50*/  IADD3 R8, PT, PT, R11, R8, R9 ;  /* 0x000000080b087210 */ /* 0x000fc80007ffe009 */
[----:B------:R-:W-:-:S07]  /*3a60*/  IADD3 R25, PT, PT, R25, R8, R10 ;  /* 0x0000000819197210 */ /* 0x000fce0007ffe00a */
.L_x_36:
[----:B------:R-:W-:Y:S05]  /*3a70*/  @!P1 BRA `(.L_x_32) ;  /* 0x0000000000709947 */ /* 0x000fea0003800000 */
[----:B01----:R-:W-:-:S05]  /*3a80*/  IMAD R14, R50, 0x4, R1 ;  /* 0x00000004320e7824 */ /* 0x003fca00078e0201 */
[----:B------:R-:W5:Y:S04]  /*3a90*/  LDL.64 R8, [R14] ;  /* 0x000000000e087983 */ /* 0x000f680000100a00 */
[----:B--234-:R-:W2:Y:S04]  /*3aa0*/  LDL.64 R10, [R14+0x4000] ;  /* 0x004000000e0a7983 */ /* 0x01cea80000100a00 */
[----:B------:R-:W3:Y:S01]  /*3ab0*/  LDL.64 R12, [R14+0x8000] ;  /* 0x008000000e0c7983 */ /* 0x000ee20000100a00 */
[----:B------:R-:W-:Y:S02]  /*3ac0*/  ISETP.NE.AND P0, PT, R36, 0x1, PT ;  /* 0x000000012400780c */ /* 0x000fe40003f05270 */
[----:B-----5:R-:W-:-:S02]  /*3ad0*/  IABS R15, R8 ;  /* 0x00000008000f7213 */ /* 0x020fc40000000000 */
[----:B--2---:R-:W-:-:S03]  /*3ae0*/  IABS R8, R10 ;  /* 0x0000000a00087213 */ /* 0x004fc60000000000 */
[----:B------:R-:W-:Y:S01]  /*3af0*/  IMAD.MOV.U32 R10, RZ, RZ, R15 ;  /* 0x000000ffff0a7224 */ /* 0x000fe200078e000f */
[----:B---3--:R-:W-:-:S04]  /*3b00*/  IABS R12, R12 ;  /* 0x0000000c000c7213 */ /* 0x008fc80000000000 */
[----:B------:R-:W-:-:S05]  /*3b10*/  IADD3 R25, PT, PT, R8, R10, R25 ;  /* 0x0000000a08197210 */ /* 0x000fca0007ffe019 */
[----:B------:R-:W-:Y:S01]  /*3b20*/  IMAD.IADD R25, R25, 0x1, R12 ;  /* 0x0000000119197824 */ /* 0x000fe200078e020c */
[----:B------:R-:W-:Y:S06]  /*3b30*/  @!P0 BRA `(.L_x_32) ;  /* 0x0000000000408947 */ /* 0x000fec0003800000 */
[----:B------:R-:W2:Y:S04]  /*3b40*/  LDL R12, [R14+0x4008] ;  /* 0x004008000e0c7983 */ /* 0x000ea80000100800 */
[----:B------:R-:W3:Y:S04]  /*3b50*/  LDL R10, [R14+0x8] ;  /* 0x000008000e0a7983 */ /* 0x000ee80000100800 */
[----:B------:R-:W4:Y:S01]  /*3b60*/  LDL R15, [R14+0x8008] ;  /* 0x008008000e0f7983 */ /* 0x000f220000100800 */
[----:B------:R-:W-:Y:S02]  /*3b70*/  ISETP.NE.AND P0, PT, R36, 0x2, PT ;  /* 0x000000022400780c */ /* 0x000fe40003f05270 */
[----:B------:R-:W-:-:S02]  /*3b80*/  IABS R8, R11 ;  /* 0x0000000b00087213 */ /* 0x000fc40000000000 */
[----:B------:R-:W-:Y:S02]  /*3b90*/  IABS R9, R9 ;  /* 0x0000000900097213 */ /* 0x000fe40000000000 */
[----:B------:R-:W-:Y:S02]  /*3ba0*/  IABS R13, R13 ;  /* 0x0000000d000d7213 */ /* 0x000fe40000000000 */
[----:B------:R-:W-:-:S03]  /*3bb0*/  IADD3 R25, PT, PT, R8, R9, R25 ;  /* 0x0000000908197210 */ /* 0x000fc60007ffe019 */
[----:B------:R-:W-:-:S04]  /*3bc0*/  IMAD.MOV.U32 R8, RZ, RZ, R13 ;  /* 0x000000ffff087224 */ /* 0x000fc800078e000d */
[----:B------:R-:W-:Y:S01]  /*3bd0*/  IMAD.IADD R25, R25, 0x1, R8 ;  /* 0x0000000119197824 */ /* 0x000fe200078e0208 */
[----:B--2---:R-:W-:Y:S02]  /*3be0*/  @P0 IABS R12, R12 ;  /* 0x0000000c000c0213 */ /* 0x004fe40000000000 */
[----:B---3--:R-:W-:-:S03]  /*3bf0*/  @P0 IABS R9, R10 ;  /* 0x0000000a00090213 */ /* 0x008fc60000000000 */
[----:B------:R-:W-:Y:S01]  /*3c00*/  @P0 IMAD.MOV.U32 R8, RZ, RZ, R12 ;  /* 0x000000ffff080224 */ /* 0x000fe200078e000c */
[----:B----4-:R-:W-:-:S04]  /*3c10*/  @P0 IABS R11, R15 ;  /* 0x0000000f000b0213 */ /* 0x010fc80000000000 */
[----:B------:R-:W-:-:S05]  /*3c20*/  @P0 IADD3 R8, PT, PT, R8, R9, R25 ;  /* 0x0000000908080210 */ /* 0x000fca0007ffe019 */
[----:B------:R-:W-:-:S07]  /*3c30*/  @P0 IMAD.IADD R25, R8, 0x1, R11 ;  /* 0x0000000108190824 */ /* 0x000fce00078e020b */
.L_x_32:
[CC--:B------:R-:W-:Y:S01]  /*3c40*/  ISETP.LE.OR P0, PT, R25.reuse, R32.reuse, !PT ;  /* 0x000000201900720c */ /* 0x0c0fe20007f03670 */
[----:B------:R-:W-:Y:S01]  /*3c50*/  BSSY.RECONVERGENT B2, `(.L_x_37) ;  /* 0x000005e000027945 */ /* 0x000fe20003800200 */
[----:B------:R-:W-:-:S11]  /*3c60*/  VIMNMX R32, PT, PT, R25, R32, !PT ;  /* 0x0000002019207248 */ /* 0x000fd60007fe0100 */
[----:B------:R-:W-:Y:S05]  /*3c70*/  @P0 BRA `(.L_x_38) ;  /* 0x00000004006c0947 */ /* 0x000fea0003800000 */
[----:B------:R-:W-:Y:S01]  /*3c80*/  ISETP.GE.U32.AND P0, PT, R41, 0xf, PT ;  /* 0x0000000f2900780c */ /* 0x000fe20003f06070 */
[----:B------:R-:W-:-:S12]  /*3c90*/  IMAD.MOV.U32 R16, RZ, RZ, RZ ;  /* 0x000000ffff107224 */ /* 0x000fd800078e00ff */
[----:B------:R-:W-:Y:S05]  /*3ca0*/  @!P0 BRA `(.L_x_39) ;  /* 0x0000000000848947 */ /* 0x000fea0003800000 */
[----:B0-----:R-:W-:Y:S01]  /*3cb0*/  IMAD.MOV.U32 R24, RZ, RZ, RZ ;  /* 0x000000ffff187224 */ /* 0x001fe200078e00ff */
[----:B------:R-:W0:Y:S01]  /*3cc0*/  LDCU.64 UR6, c[0x0][0x3a0] ;  /* 0x00007400ff0677ac */ /* 0x000e220008000a00 */
[----:B------:R-:W-:-:S05]  /*3cd0*/  NOP ;  /* 0x0000000000007918 */ /* 0x000fca0000000000 */
.L_x_40:
[C---:B------:R-:W-:Y:S01]  /*3ce0*/  IADD3 R12, P0, PT, R24.reuse, R48, RZ ;  /* 0x00000030180c7210 */ /* 0x040fe20007f1e0ff */
[----:B------:R-:W-:-:S04]  /*3cf0*/  IMAD R32, R24, 0x4, R29 ;  /* 0x0000000418207824 */ /* 0x000fc800078e021d */
[----:B-1-3--:R-:W-:Y:S01]  /*3d00*/  IMAD.X R13, RZ, RZ, R33, P0 ;  /* 0x000000ffff0d7224 */ /* 0x00afe200000e0621 */
[C---:B0-----:R-:W-:Y:S01]  /*3d10*/  LEA R26, P0, R12.reuse, UR6, 0x2 ;  /* 0x000000060c1a7c11 */ /* 0x041fe2000f8010ff */
[----:B--2-4-:R-:W2:Y:S03]  /*3d20*/  LDL.128 R8, [R32] ;  /* 0x0000000020087983 */ /* 0x014ea60000100c00 */
[----:B------:R-:W-:Y:S01]  /*3d30*/  LEA.HI.X R27, R12, UR7, R13, 0x2, P0 ;  /* 0x000000070c1b7c11 */ /* 0x000fe200080f140d */
[----:B------:R-:W3:Y:S04]  /*3d40*/  LDL.128 R16, [R32+0x20] ;  /* 0x0000200020107983 */ /* 0x000ee80000100c00 */
[----:B------:R-:W4:Y:S04]  /*3d50*/  LDL.128 R12, [R32+0x10] ;  /* 0x00001000200c7983 */ /* 0x000f280000100c00 */
[----:B------:R-:W5:Y:S01]  /*3d60*/  LDL.128 R20, [R32+0x30] ;  /* 0x0000300020147983 */ /* 0x000f620000100c00 */
[----:B------:R-:W-:-:S03]  /*3d70*/  VIADD R24, R24, 0x10 ;  /* 0x0000001018187836 */ /* 0x000fc60000000000 */
[----:B--2---:R-:W-:Y:S04]  /*3d80*/  STG.E desc[UR4][R26.64], R8 ;  /* 0x000000081a007986 */ /* 0x004fe8000c101904 */
[----:B------:R0:W-:Y:S04]  /*3d90*/  STG.E desc[UR4][R26.64+0x4], R9 ;  /* 0x000004091a007986 */ /* 0x0001e8000c101904 */
[----:B------:R1:W-:Y:S04]  /*3da0*/  STG.E desc[UR4][R26.64+0x8], R10 ;  /* 0x0000080a1a007986 */ /* 0x0003e8000c101904 */
[----:B------:R1:W-:Y:S04]  /*3db0*/  STG.E desc[UR4][R26.64+0xc], R11 ;  /* 0x00000c0b1a007986 */ /* 0x0003e8000c101904 */
[----:B----4-:R1:W-:Y:S01]  /*3dc0*/  STG.E desc[UR4][R26.64+0x10], R12 ;  /* 0x0000100c1a007986 */ /* 0x0103e2000c101904 */
[----:B0-----:R-:W-:-:S03]  /*3dd0*/  LOP3.LUT R9, R46, 0xfffffff0, RZ, 0xc0, !PT ;  /* 0xfffffff02e097812 */ /* 0x001fc600078ec0ff */
[----:B------:R1:W-:Y:S04]  /*3de0*/  STG.E desc[UR4][R26.64+0x14], R13 ;  /* 0x0000140d1a007986 */ /* 0x0003e8000c101904 */
[----:B------:R1:W-:Y:S04]  /*3df0*/  STG.E desc[UR4][R26.64+0x18], R14 ;  /* 0x0000180e1a007986 */ /* 0x0003e8000c101904 */
[----:B------:R1:W-:Y:S04]  /*3e00*/  STG.E desc[UR4][R26.64+0x1c], R15 ;  /* 0x00001c0f1a007986 */ /* 0x0003e8000c101904 */
[----:B---3--:R1:W-:Y:S04]  /*3e10*/  STG.E desc[UR4][R26.64+0x20], R16 ;  /* 0x000020101a007986 */ /* 0x0083e8000c101904 */
[----:B------:R1:W-:Y:S04]  /*3e20*/  STG.E desc[UR4][R26.64+0x24], R17 ;  /* 0x000024111a007986 */ /* 0x0003e8000c101904 */
[----:B------:R1:W-:Y:S04]  /*3e30*/  STG.E desc[UR4][R26.64+0x28], R18 ;  /* 0x000028121a007986 */ /* 0x0003e8000c101904 */
[----:B------:R1:W-:Y:S04]  /*3e40*/  STG.E desc[UR4][R26.64+0x2c], R19 ;  /* 0x00002c131a007986 */ /* 0x0003e8000c101904 */
[----:B-----5:R1:W-:Y:S04]  /*3e50*/  STG.E desc[UR4][R26.64+0x30], R20 ;  /* 0x000030141a007986 */ /* 0x0203e8000c101904 */
[----:B------:R1:W-:Y:S04]  /*3e60*/  STG.E desc[UR4][R26.64+0x34], R21 ;  /* 0x000034151a007986 */ /* 0x0003e8000c101904 */
[----:B------:R1:W-:Y:S04]  /*3e70*/  STG.E desc[UR4][R26.64+0x38], R22 ;  /* 0x000038161a007986 */ /* 0x0003e8000c101904 */
[----:B------:R1:W-:Y:S01]  /*3e80*/  STG.E desc[UR4][R26.64+0x3c], R23 ;  /* 0x00003c171a007986 */ /* 0x0003e2000c101904 */
[----:B------:R-:W-:-:S13]  /*3e90*/  ISETP.NE.AND P0, PT, R24, R9, PT ;  /* 0x000000091800720c */ /* 0x000fda0003f05270 */
[----:B-1----:R-:W-:Y:S05]  /*3ea0*/  @P0 BRA `(.L_x_40) ;  /* 0xfffffffc008c0947 */ /* 0x002fea000383ffff */
[----:B------:R-:W-:-:S07]  /*3eb0*/  IMAD.MOV.U32 R16, RZ, RZ, R9 ;  /* 0x000000ffff107224 */ /* 0x000fce00078e0009 */
.L_x_39:
[----:B------:R-:W-:Y:S01]  /*3ec0*/  LOP3.LUT P0, RZ, R46, 0xf, RZ, 0xc0, !PT ;  /* 0x0000000f2eff7812 */ /* 0x000fe2000780c0ff */
[----:B------:R-:W-:-:S12]  /*3ed0*/  IMAD.MOV.U32 R32, RZ, RZ, R25 ;  /* 0x000000ffff207224 */ /* 0x000fd800078e0019 */
[----:B------:R-:W-:Y:S05]  /*3ee0*/  @!P0 BRA `(.L_x_38) ;  /* 0x0000000000d08947 */ /* 0x000fea0003800000 */
[----:B------:R-:W-:Y:S01]  /*3ef0*/  ISETP.GE.U32.AND P0, PT, R39, 0x7, PT ;  /* 0x000000072700780c */ /* 0x000fe20003f06070 */
[----:B------:R-:W-:Y:S01]  /*3f00*/  IMAD.MOV.U32 R32, RZ, RZ, R25 ;  /* 0x000000ffff207224 */ /* 0x000fe200078e0019 */
[----:B------:R-:W-:-:S11]  /*3f10*/  LOP3.LUT P1, RZ, R40, 0x7, RZ, 0xc0, !PT ;  /* 0x0000000728ff7812 */ /* 0x000fd6000782c0ff */
[----:B------:R-:W-:Y:S05]  /*3f20*/  @!P0 BRA `(.L_x_41) ;  /* 0x0000000000448947 */ /* 0x000fea0003800000 */
[C---:B------:R-:W-:Y:S01]  /*3f30*/  IMAD R17, R16.reuse, 0x4, R29 ;  /* 0x0000000410117824 */ /* 0x040fe200078e021d */
[----:B------:R-:W5:Y:S04]  /*3f40*/  LDCU.64 UR6, c[0x0][0x3a0] ;  /* 0x00007400ff0677ac */ /* 0x000f680008000a00 */
[----:B01234-:R-:W2:Y:S04]  /*3f50*/  LDL.128 R8, [R17] ;  /* 0x0000000011087983 */ /* 0x01fea80000100c00 */
[----:B------:R-:W3:Y:S01]  /*3f60*/  LDL.128 R12, [R17+0x10] ;  /* 0x00001000110c7983 */ /* 0x000ee20000100c00 */
[C---:B------:R-:W-:Y:S01]  /*3f70*/  IADD3 R19, P0, PT, R16.reuse, R48, RZ ;  /* 0x0000003010137210 */ /* 0x040fe20007f1e0ff */
[----:B------:R-:W-:-:S04]  /*3f80*/  VIADD R16, R16, 0x8 ;  /* 0x0000000810107836 */ /* 0x000fc80000000000 */
[----:B------:R-:W-:Y:S01]  /*3f90*/  IMAD.X R20, RZ, RZ, R33, P0 ;  /* 0x000000ffff147224 */ /* 0x000fe200000e0621 */
[----:B-----5:R-:W-:-:S04]  /*3fa0*/  LEA R18, P0, R19, UR6, 0x2 ;  /* 0x0000000613127c11 */ /* 0x020fc8000f8010ff */
[----:B------:R-:W-:-:S05]  /*3fb0*/  LEA.HI.X R19, R19, UR7, R20, 0x2, P0 ;  /* 0x0000000713137c11 */ /* 0x000fca00080f1414 */
[----:B--2---:R0:W-:Y:S04]  /*3fc0*/  STG.E desc[UR4][R18.64], R8 ;  /* 0x0000000812007986 */ /* 0x0041e8000c101904 */
[----:B------:R0:W-:Y:S04]  /*3fd0*/  STG.E desc[UR4][R18.64+0x4], R9 ;  /* 0x0000040912007986 */ /* 0x0001e8000c101904 */
[----:B------:R0:W-:Y:S04]  /*3fe0*/  STG.E desc[UR4][R18.64+0x8], R10 ;  /* 0x0000080a12007986 */ /* 0x0001e8000c101904 */
[----:B------:R0:W-:Y:S04]  /*3ff0*/  STG.E desc[UR4][R18.64+0xc], R11 ;  /* 0x00000c0b12007986 */ /* 0x0001e8000c101904 */
[----:B---3--:R0:W-:Y:S04]  /*4000*/  STG.E desc[UR4][R18.64+0x10], R12 ;  /* 0x0000100c12007986 */ /* 0x0081e8000c101904 */
[----:B------:R0:W-:Y:S04]  /*4010*/  STG.E desc[UR4][R18.64+0x14], R13 ;  /* 0x0000140d12007986 */ /* 0x0001e8000c101904 */
[----:B------:R0:W-:Y:S04]  /*4020*/  STG.E desc[UR4][R18.64+0x18], R14 ;  /* 0x0000180e12007986 */ /* 0x0001e8000c101904 */
[----:B------:R0:W-:Y:S02]  /*4030*/  STG.E desc[UR4][R18.64+0x1c], R15 ;  /* 0x00001c0f12007986 */ /* 0x0001e4000c101904 */
.L_x_41:
[----:B------:R-:W-:Y:S05]  /*4040*/  @!P1 BRA `(.L_x_38) ;  /* 0x0000000000789947 */ /* 0x000fea0003800000 */
[----:B------:R-:W-:Y:S02]  /*4050*/  ISETP.GE.U32.AND P0, PT, R38, 0x3, PT ;  /* 0x000000032600780c */ /* 0x000fe40003f06070 */
[----:B------:R-:W-:-:S11]  /*4060*/  ISETP.NE.AND P1, PT, R34, RZ, PT ;  /* 0x000000ff2200720c */ /* 0x000fd60003f25270 */
[----:B------:R-:W-:Y:S05]  /*4070*/  @!P0 BRA `(.L_x_42) ;  /* 0x0000000000308947 */ /* 0x000fea0003800000 */
[C---:B0-----:R-:W-:Y:S01]  /*4080*/  IMAD R8, R16.reuse, 0x4, R29 ;  /* 0x0000000410087824 */ /* 0x041fe200078e021d */
[----:B------:R-:W0:Y:S05]  /*4090*/  LDCU.64 UR6, c[0x0][0x3a0] ;  /* 0x00007400ff0677ac */ /* 0x000e2a0008000a00 */
[----:B-1234-:R-:W2:Y:S01]  /*40a0*/  LDL.128 R8, [R8] ;  /* 0x0000000008087983 */ /* 0x01eea20000100c00 */
[C---:B------:R-:W-:Y:S01]  /*40b0*/  IADD3 R13, P0, PT, R16.reuse, R48, RZ ;  /* 0x00000030100d7210 */ /* 0x040fe20007f1e0ff */
[----:B------:R-:W-:-:S04]  /*40c0*/  VIADD R16, R16, 0x4 ;  /* 0x0000000410107836 */ /* 0x000fc80000000000 */
[----:B------:R-:W-:Y:S01]  /*40d0*/  IMAD.X R14, RZ, RZ, R33, P0 ;  /* 0x000000ffff0e7224 */ /* 0x000fe200000e0621 */
[----:B0-----:R-:W-:-:S04]  /*40e0*/  LEA R12, P0, R13, UR6, 0x2 ;  /* 0x000000060d0c7c11 */ /* 0x001fc8000f8010ff */
[----:B------:R-:W-:-:S05]  /*40f0*/  LEA.HI.X R13, R13, UR7, R14, 0x2, P0 ;  /* 0x000000070d0d7c11 */ /* 0x000fca00080f140e */
[----:B--2---:R0:W-:Y:S04]  /*4100*/  STG.E desc[UR4][R12.64], R8 ;  /* 0x000000080c007986 */ /* 0x0041e8000c101904 */
[----:B------:R0:W-:Y:S04]  /*4110*/  STG.E desc[UR4][R12.64+0x4], R9 ;  /* 0x000004090c007986 */ /* 0x0001e8000c101904 */
[----:B------:R0:W-:Y:S04]  /*4120*/  STG.E desc[UR4][R12.64+0x8], R10 ;  /* 0x0000080a0c007986 */ /* 0x0001e8000c101904 */
[----:B------:R0:W-:Y:S02]  /*4130*/  STG.E desc[UR4][R12.64+0xc], R11 ;  /* 0x00000c0b0c007986 */ /* 0x0001e4000c101904 */
.L_x_42:
[----:B------:R-:W-:Y:S05]  /*4140*/  @!P1 BRA `(.L_x_38) ;  /* 0x0000000000389947 */ /* 0x000fea0003800000 */
[C---:B0-----:R-:W-:Y:S01]  /*4150*/  IMAD R12, R16.reuse, 0x4, R29 ;  /* 0x00000004100c7824 */ /* 0x041fe200078e021d */
[----:B------:R-:W1:Y:S04]  /*4160*/  LDCU.64 UR6, c[0x0][0x3a0] ;  /* 0x00007400ff0677ac */ /* 0x000e680008000a00 */
[----:B------:R-:W5:Y:S01]  /*4170*/  LDL.64 R8, [R12] ;  /* 0x000000000c087983 */ /* 0x000f620000100a00 */
[----:B------:R-:W-:-:S05]  /*4180*/  IADD3 R16, P0, PT, R16, R48, RZ ;  /* 0x0000003010107210 */ /* 0x000fca0007f1e0ff */
[----:B--234-:R-:W-:Y:S01]  /*4190*/  IMAD.X R11, RZ, RZ, R33, P0 ;  /* 0x000000ffff0b7224 */ /* 0x01cfe200000e0621 */
[----:B-1----:R-:W-:-:S04]  /*41a0*/  LEA R10, P0, R16, UR6, 0x2 ;  /* 0x00000006100a7c11 */ /* 0x002fc8000f8010ff */
[----:B------:R-:W-:Y:S02]  /*41b0*/  LEA.HI.X R11, R16, UR7, R11, 0x2, P0 ;  /* 0x00000007100b7c11 */ /* 0x000fe400080f140b */
[----:B------:R-:W-:-:S03]  /*41c0*/  ISETP.NE.AND P0, PT, R34, 0x1, PT ;  /* 0x000000012200780c */ /* 0x000fc60003f05270 */
[----:B-----5:R0:W-:Y:S10]  /*41d0*/  STG.E desc[UR4][R10.64], R8 ;  /* 0x000000080a007986 */ /* 0x0201f4000c101904 */
[----:B------:R-:W-:Y:S05]  /*41e0*/  @!P0 BRA `(.L_x_38) ;  /* 0x0000000000108947 */ /* 0x000fea0003800000 */
[----:B------:R-:W2:Y:S01]  /*41f0*/  LDL R13, [R12+0x8] ;  /* 0x000008000c0d7983 */ /* 0x000ea20000100800 */
[----:B------:R-:W-:-:S03]  /*4200*/  ISETP.NE.AND P0, PT, R34, 0x2, PT ;  /* 0x000000022200780c */ /* 0x000fc60003f05270 */
[----:B------:R1:W-:Y:S10]  /*4210*/  STG.E desc[UR4][R10.64+0x4], R9 ;  /* 0x000004090a007986 */ /* 0x0003f4000c101904 */
[----:B--2---:R1:W-:Y:S02]  /*4220*/  @P0 STG.E desc[UR4][R10.64+0x8], R13 ;  /* 0x0000080d0a000986 */ /* 0x0043e4000c101904 */
.L_x_38:
[----:B------:R-:W-:Y:S05]  /*4230*/  BSYNC.RECONVERGENT B2 ;  /* 0x0000000000027941 */ /* 0x000fea0003800200 */
.L_x_37:
[----:B------:R-:W-:-:S05]  /*4240*/  IADD3 R3, P0, PT, R3, 0x1, RZ ;  /* 0x0000000103037810 */ /* 0x000fca0007f1e0ff */
[----:B------:R-:W-:Y:S01]  /*4250*/  IMAD.X R5, RZ, RZ, R5, P0 ;  /* 0x000000ffff057224 */ /* 0x000fe200000e0605 */
[----:B------:R-:W-:-:S04]  /*4260*/  ISETP.GT.U32.AND P0, PT, R3, R0, PT ;  /* 0x000000000300720c */ /* 0x000fc80003f04070 */
[----:B------:R-:W-:-:S13]  /*4270*/  ISETP.GT.U32.AND.EX P0, PT, R5, R2, PT, P0 ;  /* 0x000000020500720c */ /* 0x000fda0003f04100 */
[----:B------:R-:W-:Y:S05]  /*4280*/  @!P0 BRA `(.L_x_43) ;  /* 0xffffffc000608947 */ /* 0x000fea000383ffff */
[----:B------:R-:W-:Y:S05]  /*4290*/  BSYNC.RECONVERGENT B0 ;  /* 0x0000000000007941 */ /* 0x000fea0003800200 */
.L_x_3:
[----:B------:R-:W-:Y:S05]  /*42a0*/  BRA `(.L_x_1) ;  /* 0x0000001800187947 */ /* 0x000fea0003800000 */
.L_x_2:
[----:B------:R-:W-:-:S13]  /*42b0*/  ISETP.GE.AND P0, PT, R9, 0x1, PT ;  /* 0x000000010900780c */ /* 0x000fda0003f06270 */
[----:B------:R-:W-:Y:S05]  /*42c0*/  @!P0 BRA `(.L_x_1) ;  /* 0x0000001800108947 */ /* 0x000fea0003800000 */
[C---:B------:R-:W-:Y:S01]  /*42d0*/  LOP3.LUT R38, R9.reuse, 0xf, RZ, 0xc0, !PT ;  /* 0x0000000f09267812 */ /* 0x040fe200078ec0ff */
[----:B------:R-:W-:Y:S01]  /*42e0*/  IMAD.MOV.U32 R32, RZ, RZ, RZ ;  /* 0x000000ffff207224 */ /* 0x000fe200078e00ff */
[C---:B------:R-:W-:Y:S02]  /*42f0*/  LOP3.LUT R36, R9.reuse, 0x7, RZ, 0xc0, !PT ;  /* 0x0000000709247812 */ /* 0x040fe400078ec0ff */
[C---:B------:R-:W-:Y:S01]  /*4300*/  LOP3.LUT R34, R9.reuse, 0x7ffffff0, RZ, 0xc0, !PT ;  /* 0x7ffffff009227812 */ /* 0x040fe200078ec0ff */
[----:B------:R-:W-:Y:S01]  /*4310*/  VIADD R37, R38, 0xffffffff ;  /* 0xffffffff26257836 */ /* 0x000fe20000000000 */
[----:B------:R-:W-:Y:S01]  /*4320*/  LOP3.LUT R33, R9, 0x3, RZ, 0xc0, !PT ;  /* 0x0000000309217812 */ /* 0x000fe200078ec0ff */
[----:B------:R-:W-:-:S07]  /*4330*/  VIADD R35, R36, 0xffffffff ;  /* 0xffffffff24237836 */ /* 0x000fce0000000000 */
.L_x_54:
[----:B------:R-:W-:Y:S01]  /*4340*/  ISETP.GE.U32.AND P1, PT, R4, 0xf, PT ;  /* 0x0000000f0400780c */ /* 0x000fe20003f26070 */
[----:B0--34-:R-:W-:-:S12]  /*4350*/  IMAD.MOV.U32 R10, RZ, RZ, RZ ;  /* 0x000000ffff0a7224 */ /* 0x019fd800078e00ff */
[----:B-1----:R-:W-:Y:S05]  /*4360*/  @!P1 BRA `(.L_x_44) ;  /* 0x0000000000949947 */ /* 0x002fea0003800000 */
[----:B------:R-:W-:-:S07]  /*4370*/  IMAD.MOV.U32 R27, RZ, RZ, RZ ;  /* 0x000000ffff1b7224 */ /* 0x000fce00078e00ff */
.L_x_45:
[----:B0-----:R-:W0:Y:S01]  /*4380*/  LDC.64 R24, c[0x0][0x380] ;  /* 0x0000e000ff187b82 */ /* 0x001e220000000a00 */
[----:B------:R-:W-:-:S04]  /*4390*/  IMAD.IADD R9, R6, 0x1, R27 ;  /* 0x0000000106097824 */ /* 0x000fc800078e021b */
        /* <DEDUP_REMOVED lines=13> */
[----:B------:R-:W5:Y:S04]  /*4470*/  LDG.E R20, desc[UR4][R24.64+0x30] ;  /* 0x0000300418147981 */ /* 0x000f68000c1e1900 */
[----:B------:R-:W5:Y:S04]  /*4480*/  LDG.E R21, desc[UR4][R24.64+0x34] ;  /* 0x0000340418157981 */ /* 0x000f68000c1e1900 */
[----:B------:R-:W5:Y:S04]  /*4490*/  LDG.E R22, desc[UR4][R24.64+0x38] ;  /* 0x0000380418167981 */ /* 0x000f68000c1e1900 */
[----:B------:R-:W5:Y:S01]  /*44a0*/  LDG.E R23, desc[UR4][R24.64+0x3c] ;  /* 0x00003c0418177981 */ /* 0x000f62000c1e1900 */
[----:B------:R-:W-:-:S02]  /*44b0*/  IMAD R26, R27, 0x4, R1 ;  /* 0x000000041b1a7824 */ /* 0x000fc400078e0201 */
[----:B------:R-:W-:-:S03]  /*44c0*/  VIADD R27, R27, 0x10 ;  /* 0x000000101b1b7836 */ /* 0x000fc60000000000 */
[----:B------:R0:W-:Y:S02]  /*44d0*/  STL.128 [R26+0x4000], RZ ;  /* 0x004000ff1a007387 */ /* 0x0001e40000100c00 */
[----:B------:R-:W-:Y:S02]  /*44e0*/  ISETP.NE.AND P0, PT, R27, R34, PT ;  /* 0x000000221b00720c */ /* 0x000fe40003f05270 */
[----:B------:R0:W-:Y:S04]  /*44f0*/  STL.128 [R26+0x8000], RZ ;  /* 0x008000ff1a007387 */ /* 0x0001e80000100c00 */
[----:B------:R0:W-:Y:S04]  /*4500*/  STL.128 [R26+0x4010], RZ ;  /* 0x004010ff1a007387 */ /* 0x0001e80000100c00 */
[----:B------:R0:W-:Y:S04]  /*4510*/  STL.128 [R26+0x8010], RZ ;  /* 0x008010ff1a007387 */ /* 0x0001e80000100c00 */
[----:B------:R0:W-:Y:S04]  /*4520*/  STL.128 [R26+0x4020], RZ ;  /* 0x004020ff1a007387 */ /* 0x0001e80000100c00 */
[----:B------:R0:W-:Y:S04]  /*4530*/  STL.128 [R26+0x8020], RZ ;  /* 0x008020ff1a007387 */ /* 0x0001e80000100c00 */
[----:B------:R0:W-:Y:S04]  /*4540*/  STL.128 [R26+0x4030], RZ ;  /* 0x004030ff1a007387 */ /* 0x0001e80000100c00 */
[----:B------:R0:W-:Y:S04]  /*4550*/  STL.128 [R26+0x8030], RZ ;  /* 0x008030ff1a007387 */ /* 0x0001e80000100c00 */
[----:B--2---:R0:W-:Y:S04]  /*4560*/  STL.128 [R26], R8 ;  /* 0x000000081a007387 */ /* 0x0041e80000100c00 */
[----:B---3--:R0:W-:Y:S04]  /*4570*/  STL.128 [R26+0x10], R12 ;  /* 0x0000100c1a007387 */ /* 0x0081e80000100c00 */
[----:B----4-:R0:W-:Y:S04]  /*4580*/  STL.128 [R26+0x20], R16 ;  /* 0x000020101a007387 */ /* 0x0101e80000100c00 */
[----:B-----5:R0:W-:Y:S01]  /*4590*/  STL.128 [R26+0x30], R20 ;  /* 0x000030141a007387 */ /* 0x0201e20000100c00 */
[----:B------:R-:W-:Y:S05]  /*45a0*/  @P0 BRA `(.L_x_45) ;  /* 0xfffffffc00740947 */ /* 0x000fea000383ffff */
[----:B0-----:R-:W-:-:S07]  /*45b0*/  IMAD.MOV.U32 R10, RZ, RZ, R34 ;  /* 0x000000ffff0a7224 */ /* 0x001fce00078e0022 */
.L_x_44:
        /* <DEDUP_REMOVED lines=42> */
.L_x_47:
        /* <DEDUP_REMOVED lines=25> */
.L_x_48:
        /* <DEDUP_REMOVED lines=21> */
.L_x_46:
[----:B------:R-:W-:Y:S02]  /*4b40*/  IMAD.MOV.U32 R39, RZ, RZ, RZ ;  /* 0x000000ffff277224 */ /* 0x000fe400078e00ff */
[----:B------:R-:W-:Y:S01]  /*4b50*/  IMAD.MOV.U32 R40, RZ, RZ, RZ ;  /* 0x000000ffff287224 */ /* 0x000fe200078e00ff */
[----:B------:R-:W-:Y:S06]  /*4b60*/  @!P1 BRA `(.L_x_49) ;  /* 0x0000000400d89947 */ /* 0x000fec0003800000 */
[----:B------:R-:W-:Y:S02]  /*4b70*/  IMAD.MOV.U32 R39, RZ, RZ, RZ ;  /* 0x000000ffff277224 */ /* 0x000fe400078e00ff */
[----:B------:R-:W-:-:S07]  /*4b80*/  IMAD.MOV.U32 R40, RZ, RZ, RZ ;  /* 0x000000ffff287224 */ /* 0x000fce00078e00ff */
.L_x_50:
[----:B------:R-:W-:-:S05]  /*4b90*/  IMAD R41, R40, 0x4, R1 ;  /* 0x0000000428297824 */ /* 0x000fca00078e0201 */
[----:B0-----:R-:W2:Y:S04]  /*4ba0*/  LDL.128 R20, [R41] ;  /* 0x0000000029147983 */ /* 0x001ea80000100c00 */
[----:B------:R-:W5:Y:S04]  /*4bb0*/  LDL.128 R24, [R41+0x4000] ;  /* 0x0040000029187983 */ /* 0x000f680000100c00 */
[----:B------:R-:W5:Y:S04]  /*4bc0*/  LDL.128 R28, [R41+0x8000] ;  /* 0x00800000291c7983 */ /* 0x000f680000100c00 */
[----:B-1-34-:R-:W3:Y:S04]  /*4bd0*/  LDL.128 R8, [R41+0x10] ;  /* 0x0000100029087983 */ /* 0x01aee80000100c00 */
[----:B------:R-:W4:Y:S04]  /*4be0*/  LDL.128 R12, [R41+0x4010] ;  /* 0x00401000290c7983 */ /* 0x000f280000100c00 */
[----:B------:R-:W4:Y:S01]  /*4bf0*/  LDL.128 R16, [R41+0x8010] ;  /* 0x0080100029107983 */ /* 0x000f220000100c00 */
[----:B--2---:R-:W-:-:S02]  /*4c00*/  IABS R42, R20 ;  /* 0x00000014002a7213 */ /* 0x004fc40000000000 */
[----:B------:R-:W-:Y:S02]  /*4c10*/  IABS R22, R22 ;  /* 0x0000001600167213 */ /* 0x000fe40000000000 */
[----:B-----5:R-:W-:Y:S01]  /*4c20*/  IABS R20, R24 ;  /* 0x0000001800147213 */ /* 0x020fe20000000000 */
[----:B------:R-:W-:Y:S01]  /*4c30*/  IMAD.MOV.U32 R24, RZ, RZ, R42 ;  /* 0x000000ffff187224 */ /* 0x000fe200078e002a */
[----:B------:R-:W-:Y:S02]  /*4c40*/  IABS R25, R25 ;  /* 0x0000001900197213 */ /* 0x000fe40000000000 */
[----:B------:R-:W-:Y:S02]  /*4c50*/  IABS R29, R29 ;  /* 0x0000001d001d7213 */ /* 0x000fe40000000000 */
[----:B------:R-:W-:Y:S02]  /*4c60*/  IADD3 R39, PT, PT, R20, R24, R39 ;  /* 0x0000001814277210 */ /* 0x000fe40007ffe027 */
[----:B------:R-:W-:-:S02]  /*4c70*/  IABS R20, R21 ;  /* 0x0000001500147213 */ /* 0x000fc40000000000 */
[----:B------:R-:W-:Y:S02]  /*4c80*/  IABS R21, R28 ;  /* 0x0000001c00157213 */ /* 0x000fe40000000000 */
[----:B------:R-:W-:Y:S02]  /*4c90*/  IABS R26, R26 ;  /* 0x0000001a001a7213 */ /* 0x000fe40000000000 */
[----:B------:R-:W-:Y:S01]  /*4ca0*/  IADD3 R39, PT, PT, R20, R39, R21 ;  /* 0x0000002714277210 */ /* 0x000fe20007ffe015 */
[----:B------:R-:W-:Y:S01]  /*4cb0*/  IMAD.MOV.U32 R21, RZ, RZ, R25 ;  /* 0x000000ffff157224 */ /* 0x000fe200078e0019 */
[----:B------:R-:W-:Y:S01]  /*4cc0*/  IABS R23, R23 ;  /* 0x0000001700177213 */ /* 0x000fe20000000000 */
[----:B------:R-:W-:Y:S01]  /*4cd0*/  IMAD.MOV.U32 R20, RZ, RZ, R29 ;  /* 0x000000ffff147224 */ /* 0x000fe200078e001d */
[----:B------:R-:W-:Y:S02]  /*4ce0*/  IABS R30, R30 ;  /* 0x0000001e001e7213 */ /* 0x000fe40000000000 */
[----:B------:R-:W-:-:S02]  /*4cf0*/  IABS R31, R31 ;  /* 0x0000001f001f7213 */ /* 0x000fc40000000000 */
[----:B------:R-:W-:Y:S01]  /*4d00*/  IADD3 R39, PT, PT, R20, R39, R21 ;  /* 0x0000002714277210 */ /* 0x000fe20007ffe015 */
[----:B------:R-:W-:Y:S01]  /*4d10*/  IMAD.MOV.U32 R21, RZ, RZ, R22 ;  /* 0x000000ffff157224 */ /* 0x000fe200078e0016 */
[----:B------:R-:W-:Y:S01]  /*4d20*/  IABS R22, R27 ;  /* 0x0000001b00167213 */ /* 0x000fe20000000000 */
[----:B------:R-:W-:Y:S02]  /*4d30*/  IMAD.MOV.U32 R20, RZ, RZ, R26 ;  /* 0x000000ffff147224 */ /* 0x000fe400078e001a */
[----:B------:R-:W2:Y:S03]  /*4d40*/  LDL.128 R24, [R41+0x20] ;  /* 0x0000200029187983 */ /* 0x000ea60000100c00 */
[----:B------:R-:W-:Y:S01]  /*4d50*/  IADD3 R39, PT, PT, R20, R21, R39 ;  /* 0x0000001514277210 */ /* 0x000fe20007ffe027 */
[----:B------:R-:W-:Y:S02]  /*4d60*/  IMAD.MOV.U32 R20, RZ, RZ, R23 ;  /* 0x000000ffff147224 */ /* 0x000fe400078e0017 */
[----:B------:R-:W-:Y:S01]  /*4d70*/  IMAD.MOV.U32 R21, RZ, RZ, R30 ;  /* 0x000000ffff157224 */ /* 0x000fe200078e001e */
[----:B---3--:R-:W-:Y:S01]  /*4d80*/  IABS R23, R8 ;  /* 0x0000000800177213 */ /* 0x008fe20000000000 */
[----:B------:R-:W-:-:S02]  /*4d90*/  IMAD.MOV.U32 R8, RZ, RZ, R31 ;  /* 0x000000ffff087224 */ /* 0x000fc400078e001f */
[----:B------:R-:W3:Y:S01]  /*4da0*/  LDL.128 R28, [R41+0x4020] ;  /* 0x00402000291c7983 */ /* 0x000ee20000100c00 */
[----:B------:R-:W-:Y:S01]  /*4db0*/  IADD3 R39, PT, PT, R20, R39, R21 ;  /* 0x0000002714277210 */ /* 0x000fe20007ffe015 */
[----:B------:R-:W-:Y:S01]  /*4dc0*/  IMAD.MOV.U32 R20, RZ, RZ, R22 ;  /* 0x000000ffff147224 */ /* 0x000fe200078e0016 */
[----:B----4-:R-:W-:Y:S01]  /*4dd0*/  IABS R21, R12 ;  /* 0x0000000c00157213 */ /* 0x010fe20000000000 */
[----:B------:R-:W-:-:S03]  /*4de0*/  IMAD.MOV.U32 R12, RZ, RZ, R23 ;  /* 0x000000ffff0c7224 */ /* 0x000fc600078e0017 */
[----:B------:R-:W-:Y:S02]  /*4df0*/  IADD3 R8, PT, PT, R8, R39, R20 ;  /* 0x0000002708087210 */ /* 0x000fe40007ffe014 */
[----:B------:R-:W-:Y:S02]  /*4e00*/  IABS R9, R9 ;  /* 0x0000000900097213 */ /* 0x000fe40000000000 */
[----:B------:R-:W-:Y:S02]  /*4e10*/  IADD3 R8, PT, PT, R21, R12, R8 ;  /* 0x0000000c15087210 */ /* 0x000fe40007ffe008 */
[----:B------:R-:W4:Y:S01]  /*4e20*/  LDL.128 R20, [R41+0x8020] ;  /* 0x0080200029147983 */ /* 0x000f220000100c00 */
[----:B------:R-:W-:Y:S02]  /*4e30*/  IABS R12, R16 ;  /* 0x00000010000c7213 */ /* 0x000fe40000000000 */
[----:B------:R-:W-:Y:S02]  /*4e40*/  IABS R13, R13 ;  /* 0x0000000d000d7213 */ /* 0x000fe40000000000 */
[----:B------:R-:W-:-:S02]  /*4e50*/  IABS R17, R17 ;  /* 0x0000001100117213 */ /* 0x000fc40000000000 */
[----:B------:R-:W-:Y:S01]  /*4e60*/  IADD3 R8, PT, PT, R9, R8, R12 ;  /* 0x0000000809087210 */ /* 0x000fe20007ffe00c */
[----:B------:R-:W-:Y:S01]  /*4e70*/  IMAD.MOV.U32 R12, RZ, RZ, R13 ;  /* 0x000000ffff0c7224 */ /* 0x000fe200078e000d */
[----:B------:R-:W-:Y:S01]  /*4e80*/  IABS R14, R14 ;  /* 0x0000000e000e7213 */ /* 0x000fe20000000000 */
[----:B------:R-:W-:Y:S01]  /*4e90*/  IMAD.MOV.U32 R9, RZ, RZ, R17 ;  /* 0x000000ffff097224 */ /* 0x000fe200078e0011 */
[----:B------:R-:W-:Y:S02]  /*4ea0*/  IABS R10, R10 ;  /* 0x0000000a000a7213 */ /* 0x000fe40000000000 */
[----:B------:R-:W-:Y:S02]  /*4eb0*/  IABS R18, R18 ;  /* 0x0000001200127213 */ /* 0x000fe40000000000 */
[----:B------:R-:W-:Y:S01]  /*4ec0*/  IADD3 R8, PT, PT, R9, R8, R12 ;  /* 0x0000000809087210 */ /* 0x000fe20007ffe00c */
[----:B------:R-:W-:Y:S01]  /*4ed0*/  IMAD.MOV.U32 R9, RZ, RZ, R14 ;  /* 0x000000ffff097224 */ /* 0x000fe200078e000e */
[----:B------:R-:W-:-:S04]  /*4ee0*/  IABS R39, R11 ;  /* 0x0000000b00277213 */ /* 0x000fc80000000000 */
[----:B------:R-:W-:Y:S01]  /*4ef0*/  IADD3 R8, PT, PT, R9, R10, R8 ;  /* 0x0000000a09087210 */ /* 0x000fe20007ffe008 */
[----:B------:R-:W-:Y:S01]  /*4f00*/  IMAD.MOV.U32 R9, RZ, RZ, R18 ;  /* 0x000000ffff097224 */ /* 0x000fe200078e0012 */
[----:B------:R-:W-:Y:S02]  /*4f10*/  IABS R17, R15 ;  /* 0x0000000f00117213 */ /* 0x000fe40000000000 */
[----:B------:R-:W-:Y:S01]  /*4f20*/  IABS R16, R19 ;  /* 0x0000001300107213 */ /* 0x000fe20000000000 */
[----:B------:R-:W5:Y:S01]  /*4f30*/  LDL.128 R12, [R41+0x4030] ;  /* 0x00403000290c7983 */ /* 0x000f620000100c00 */
[----:B------:R-:W-:-:S03]  /*4f40*/  IADD3 R39, PT, PT, R39, R8, R9 ;  /* 0x0000000827277210 */ /* 0x000fc60007ffe009 */
[----:B------:R-:W5:Y:S01]  /*4f50*/  LDL.128 R8, [R41+0x30] ;  /* 0x0000300029087983 */ /* 0x000f620000100c00 */
[----:B------:R-:W-:-:S03]  /*4f60*/  IADD3 R39, PT, PT, R16, R39, R17 ;  /* 0x0000002710277210 */ /* 0x000fc60007ffe011 */
[----:B------:R-:W5:Y:S01]  /*4f70*/  LDL.128 R16, [R41+0x8030] ;  /* 0x0080300029107983 */ /* 0x000f620000100c00 */
[----:B------:R-:W-:-:S05]  /*4f80*/  VIADD R40, R40, 0x10 ;  /* 0x0000001028287836 */ /* 0x000fca0000000000 */
[----:B------:R-:W-:Y:S02]  /*4f90*/  ISETP.NE.AND P1, PT, R40, R34, PT ;  /* 0x000000222800720c */ /* 0x000fe40003f25270 */
[----:B--2---:R-:W-:Y:S02]  /*4fa0*/  IABS R42, R24 ;  /* 0x00000018002a7213 */ /* 0x004fe40000000000 */
[----:B------:R-:W-:Y:S02]  /*4fb0*/  IABS R25, R25 ;  /* 0x0000001900197213 */ /* 0x000fe40000000000 */
[----:B---3--:R-:W-:Y:S01]  /*4fc0*/  IABS R24, R28 ;  /* 0x0000001c00187213 */ /* 0x008fe20000000000 */
[----:B------:R-:W-:Y:S01]  /*4fd0*/  IMAD.MOV.U32 R28, RZ, RZ, R42 ;  /* 0x000000ffff1c7224 */ /* 0x000fe200078e002a */
[----:B------:R-:W-:-:S04]  /*4fe0*/  IABS R29, R29 ;  /* 0x0000001d001d7213 */ /* 0x000fc80000000000 */
[----:B------:R-:W-:Y:S02]  /*4ff0*/  IADD3 R39, PT, PT, R24, R28, R39 ;  /* 0x0000001c18277210 */ /* 0x000fe40007ffe027 */
[----:B----4-:R-:W-:Y:S01]  /*5000*/  IABS R24, R20 ;  /* 0x0000001400187213 */ /* 0x010fe20000000000 */
[----:B------:R-:W-:Y:S01]  /*5010*/  IMAD.MOV.U32 R20, RZ, RZ, R25 ;  /* 0x000000ffff147224 */ /* 0x000fe200078e0019 */
[----:B------:R-:W-:Y:S01]  /*5020*/  IABS R25, R21 ;  /* 0x0000001500197213 */ /* 0x000fe20000000000 */
[----:B------:R-:W-:Y:S01]  /*5030*/  IMAD.MOV.U32 R21, RZ, RZ, R29 ;  /* 0x000000ffff157224 */ /* 0x000fe200078e001d */
[----:B------:R-:W-:Y:S02]  /*5040*/  IABS R26, R26 ;  /* 0x0000001a001a7213 */ /* 0x000fe40000000000 */
[----:B------:R-:W-:Y:S01]  /*5050*/  IADD3 R39, PT, PT, R20, R39, R24 ;  /* 0x0000002714277210 */ /* 0x000fe20007ffe018 */
[----:B------:R-:W-:Y:S01]  /*5060*/  IMAD.MOV.U32 R20, RZ, RZ, R25 ;  /* 0x000000ffff147224 */ /* 0x000fe200078e0019 */
[----:B------:R-:W-:-:S02]  /*5070*/  IABS R30, R30 ;  /* 0x0000001e001e7213 */ /* 0x000fc40000000000 */
[----:B------:R-:W-:Y:S02]  /*5080*/  IABS R27, R27 ;  /* 0x0000001b001b7213 */ /* 0x000fe40000000000 */
[----:B------:R-:W-:Y:S01]  /*5090*/  IADD3 R39, PT, PT, R20, R39, R21 ;  /* 0x0000002714277210 */ /* 0x000fe20007ffe015 */
[----:B------:R-:W-:Y:S01]  /*50a0*/  IMAD.MOV.U32 R21, RZ, RZ, R26 ;  /* 0x000000ffff157224 */ /* 0x000fe200078e001a */
[----:B------:R-:W-:Y:S01]  /*50b0*/  IABS R22, R22 ;  /* 0x0000001600167213 */ /* 0x000fe20000000000 */
[----:B------:R-:W-:Y:S01]  /*50c0*/  IMAD.MOV.U32 R20, RZ, RZ, R30 ;  /* 0x000000ffff147224 */ /* 0x000fe200078e001e */
[----:B------:R-:W-:Y:S02]  /*50d0*/  IABS R31, R31 ;  /* 0x0000001f001f7213 */ /* 0x000fe40000000000 */
[----:B------:R-:W-:Y:S02]  /*50e0*/  IABS R23, R23 ;  /* 0x0000001700177213 */ /* 0x000fe40000000000 */
[----:B------:R-:W-:Y:S01]  /*50f0*/  IADD3 R39, PT, PT, R20, R21, R39 ;  /* 0x0000001514277210 */ /* 0x000fe20007ffe027 */
[----:B------:R-:W-:-:S02]  /*5100*/  IMAD.MOV.U32 R20, RZ, RZ, R27 ;  /* 0x000000ffff147224 */ /* 0x000fc400078e001b */
[----:B------:R-:W-:-:S05]  /*5110*/  IMAD.MOV.U32 R21, RZ, RZ, R22 ;  /* 0x000000ffff157224 */ /* 0x000fca00078e0016 */
[----:B------:R-:W-:Y:S01]  /*5120*/  IADD3 R39, PT, PT, R20, R39, R21 ;  /* 0x0000002714277210 */ /* 0x000fe20007ffe015 */
[----:B------:R-:W-:Y:S01]  /*5130*/  IMAD.MOV.U32 R21, RZ, RZ, R31 ;  /* 0x000000ffff157224 */ /* 0x000fe200078e001f */
[----:B-----5:R-:W-:Y:S01]  /*5140*/  IABS R22, R8 ;  /* 0x0000000800167213 */ /* 0x020fe20000000000 */
[----:B------:R-:W-:Y:S01]  /*5150*/  IMAD.MOV.U32 R20, RZ, RZ, R23 ;  /* 0x000000ffff147224 */ /* 0x000fe200078e0017 */
[----:B------:R-:W-:Y:S02]  /*5160*/  IABS R8, R12 ;  /* 0x0000000c00087213 */ /* 0x000fe40000000000 */
[----:B------:R-:W-:Y:S01]  /*5170*/  IABS R9, R9 ;  /* 0x0000000900097213 */ /* 0x000fe20000000000 */
[----:B------:R-:W-:Y:S01]  /*5180*/  IMAD.MOV.U32 R12, RZ, RZ, R22 ;  /* 0x000000ffff0c7224 */ /* 0x000fe200078e0016 */
[----:B------:R-:W-:Y:S02]  /*5190*/  IADD3 R39, PT, PT, R20, R39, R21 ;  /* 0x0000002714277210 */ /* 0x000fe40007ffe015 */
[----:B------:R-:W-:-:S02]  /*51a0*/  IABS R16, R16 ;  /* 0x0000001000107213 */ /* 0x000fc40000000000 */
[----:B------:R-:W-:Y:S01]  /*51b0*/  IADD3 R39, PT, PT, R8, R12, R39 ;  /* 0x0000000c08277210 */ /* 0x000fe20007ffe027 */
[----:B------:R-:W-:Y:S02]  /*51c0*/  IMAD.MOV.U32 R8, RZ, RZ, R9 ;  /* 0x000000ffff087224 */ /* 0x000fe400078e0009 */
[----:B------:R-:W-:Y:S01]  /*51d0*/  IMAD.MOV.U32 R9, RZ, RZ, R16 ;  /* 0x000000ffff097224 */ /* 0x000fe200078e0010 */
[----:B------:R-:W-:Y:S02]  /*51e0*/  IABS R13, R13 ;  /* 0x0000000d000d7213 */ /* 0x000fe40000000000 */
[----:B------:R-:W-:Y:S02]  /*51f0*/  IABS R12, R17 ;  /* 0x00000011000c7213 */ /* 0x000fe40000000000 */
[----:B------:R-:W-:Y:S02]  /*5200*/  IADD3 R39, PT, PT, R8, R39, R9 ;  /* 0x0000002708277210 */ /* 0x000fe40007ffe009 */
[----:B------:R-:W-:-:S02]  /*5210*/  IABS R9, R10 ;  /* 0x0000000a00097213 */ /* 0x000fc40000000000 */
[----:B------:R-:W-:Y:S02]  /*5220*/  IABS R8, R14 ;  /* 0x0000000e00087213 */ /* 0x000fe40000000000 */
[----:B------:R-:W-:Y:S02]  /*5230*/  IADD3 R39, PT, PT, R12, R39, R13 ;  /* 0x000000270c277210 */ /* 0x000fe40007ffe00d */
[----:B------:R-:W-:Y:S02]  /*5240*/  IABS R10, R11 ;  /* 0x0000000b000a7213 */ /* 0x000fe40000000000 */
[----:B------:R-:W-:Y:S02]  /*5250*/  IABS R11, R18 ;  /* 0x00000012000b7213 */ /* 0x000fe40000000000 */
[----:B------:R-:W-:Y:S02]  /*5260*/  IADD3 R39, PT, PT, R8, R9, R39 ;  /* 0x0000000908277210 */ /* 0x000fe40007ffe027 */
[----:B------:R-:W-:-:S02]  /*5270*/  IABS R9, R15 ;  /* 0x0000000f00097213 */ /* 0x000fc40000000000 */
[----:B------:R-:W-:Y:S02]  /*5280*/  IABS R8, R19 ;  /* 0x0000001300087213 */ /* 0x000fe40000000000 */
[----:B------:R-:W-:-:S04]  /*5290*/  IADD3 R39, PT, PT, R10, R39, R11 ;  /* 0x000000270a277210 */ /* 0x000fc80007ffe00b */
[----:B------:R-:W-:Y:S01]  /*52a0*/  IADD3 R39, PT, PT, R8, R39, R9 ;  /* 0x0000002708277210 */ /* 0x000fe20007ffe009 */
[----:B------:R-:W-:Y:S06]  /*52b0*/  @P1 BRA `(.L_x_50) ;  /* 0xfffffff800341947 */ /* 0x000fec000383ffff */
[----:B------:R-:W-:-:S07]  /*52c0*/  IMAD.MOV.U32 R40, RZ, RZ, R34 ;  /* 0x000000ffff287224 */ /* 0x000fce00078e0022 */
.L_x_49:
[----:B------:R-:W-:Y:S05]  /*52d0*/  @!P0 BRA `(.L_x_51) ;  /* 0x0000000400f48947 */ /* 0x000fea0003800000 */
[----:B------:R-:W-:Y:S02]  /*52e0*/  ISETP.GE.U32.AND P0, PT, R37, 0x7, PT ;  /* 0x000000072500780c */ /* 0x000fe40003f06070 */
[----:B------:R-:W-:-:S11]  /*52f0*/  ISETP.NE.AND P1, PT, R36, RZ, PT ;  /* 0x000000ff2400720c */ /* 0x000fd60003f25270 */
[----:B------:R-:W-:Y:S05]  /*5300*/  @!P0 BRA `(.L_x_52) ;  /* 0x0000000000ec8947 */ /* 0x000fea0003800000 */
[----:B------:R-:W-:-:S05]  /*5310*/  IMAD R41, R40, 0x4, R1 ;  /* 0x0000000428297824 */ /* 0x000fca00078e0201 */
[----:B01-34-:R-:W2:Y:S04]  /*5320*/  LDL.128 R8, [R41] ;  /* 0x0000000029087983 */ /* 0x01bea80000100c00 */
[----:B------:R-:W3:Y:S04]  /*5330*/  LDL.128 R12, [R41+0x4000] ;  /* 0x00400000290c7983 */ /* 0x000ee80000100c00 */
[----:B------:R-:W4:Y:S04]  /*5340*/  LDL.128 R16, [R41+0x8000] ;  /* 0x0080000029107983 */ /* 0x000f280000100c00 */
[----:B------:R-:W5:Y:S04]  /*5350*/  LDL.128 R20, [R41+0x10] ;  /* 0x0000100029147983 */ /* 0x000f680000100c00 */
[----:B------:R-:W5:Y:S04]  /*5360*/  LDL.128 R24, [R41+0x4010] ;  /* 0x0040100029187983 */ /* 0x000f680000100c00 */
[----:B------:R-:W5:Y:S01]  /*5370*/  LDL.128 R28, [R41+0x8010] ;  /* 0x00801000291c7983 */ /* 0x000f620000100c00 */
[----:B------:R-:W-:Y:S01]  /*5380*/  VIADD R40, R40, 0x8 ;  /* 0x0000000828287836 */ /* 0x000fe20000000000 */
[----:B--2---:R-:W-:-:S02]  /*5390*/  IABS R42, R8 ;  /* 0x00000008002a7213 */ /* 0x004fc40000000000 */
[----:B------:R-:W-:Y:S02]  /*53a0*/  IABS R10, R10 ;  /* 0x0000000a000a7213 */ /* 0x000fe40000000000 */
[----:B---3--:R-:W-:Y:S01]  /*53b0*/  IABS R8, R12 ;  /* 0x0000000c00087213 */ /* 0x008fe20000000000 */
[----:B------:R-:W-:Y:S01]  /*53c0*/  IMAD.MOV.U32 R12, RZ, RZ, R42 ;  /* 0x000000ffff0c7224 */ /* 0x000fe200078e002a */
[----:B------:R-:W-:Y:S02]  /*53d0*/  IABS R13, R13 ;  /* 0x0000000d000d7213 */ /* 0x000fe40000000000 */
[----:B----4-:R-:W-:Y:S02]  /*53e0*/  IABS R17, R17 ;  /* 0x0000001100117213 */ /* 0x010fe40000000000 */
        /* <DEDUP_REMOVED lines=13> */
[----:B------:R-:W-:Y:S01]  /*54c0*/  IMAD.MOV.U32 R8, RZ, RZ, R14 ;  /* 0x000000ffff087224 */ /* 0x000fe200078e000e */
[----:B-----5:R-:W-:Y:S02]  /*54d0*/  IABS R20, R20 ;  /* 0x0000001400147213 */ /* 0x020fe40000000000 */
[----:B------:R-:W-:Y:S02]  /*54e0*/  IABS R24, R24 ;  /* 0x0000001800187213 */ /* 0x000fe40000000000 */
[----:B------:R-:W-:Y:S01]  /*54f0*/  IADD3 R39, PT, PT, R8, R9, R39 ;  /* 0x0000000908277210 */ /* 0x000fe20007ffe027 */
[----:B------:R-:W-:Y:S01]  /*5500*/  IMAD.MOV.U32 R8, RZ, RZ, R11 ;  /* 0x000000ffff087224 */ /* 0x000fe200078e000b */
[----:B------:R-:W-:Y:S01]  /*5510*/  IABS R21, R21 ;  /* 0x0000001500157213 */ /* 0x000fe20000000000 */
        /* <DEDUP_REMOVED lines=13> */
[----:B------:R-:W-:Y:S02]  /*55f0*/  IMAD.MOV.U32 R8, RZ, RZ, R21 ;  /* 0x000000ffff087224 */ /* 0x000fe400078e0015 */
[----:B------:R-:W-:-:S05]  /*5600*/  IMAD.MOV.U32 R9, RZ, RZ, R28 ;  /* 0x000000ffff097224 */ /* 0x000fca00078e001c */
[----:B------:R-:W-:Y:S02]  /*5610*/  IADD3 R39, PT, PT, R8, R39, R9 ;  /* 0x0000002708277210 */ /* 0x000fe40007ffe009 */
[----:B------:R-:W-:Y:S02]  /*5620*/  IABS R9, R22 ;  /* 0x0000001600097213 */ /* 0x000fe40000000000 */
[----:B------:R-:W-:Y:S02]  /*5630*/  IABS R8, R26 ;  /* 0x0000001a00087213 */ /* 0x000fe40000000000 */
[----:B------:R-:W-:Y:S02]  /*5640*/  IADD3 R39, PT, PT, R10, R39, R11 ;  /* 0x000000270a277210 */ /* 0x000fe40007ffe00b */
[----:B------:R-:W-:Y:S02]  /*5650*/  IABS R11, R27 ;  /* 0x0000001b000b7213 */ /* 0x000fe40000000000 */
[----:B------:R-:W-:Y:S01]  /*5660*/  IADD3 R39, PT, PT, R8, R9, R39 ;  /* 0x0000000908277210 */ /* 0x000fe20007ffe027 */
[----:B------:R-:W-:Y:S01]  /*5670*/  IMAD.MOV.U32 R8, RZ, RZ, R23 ;  /* 0x000000ffff087224 */ /* 0x000fe200078e0017 */
[----:B------:R-:W-:Y:S01]  /*5680*/  IABS R10, R31 ;  /* 0x0000001f000a7213 */ /* 0x000fe20000000000 */
[----:B------:R-:W-:-:S05]  /*5690*/  IMAD.MOV.U32 R9, RZ, RZ, R30 ;  /* 0x000000ffff097224 */ /* 0x000fca00078e001e */
[----:B------:R-:W-:-:S04]  /*56a0*/  IADD3 R39, PT, PT, R8, R39, R9 ;  /* 0x0000002708277210 */ /* 0x000fc80007ffe009 */
[----:B------:R-:W-:-:S07]  /*56b0*/  IADD3 R39, PT, PT, R10, R39, R11 ;  /* 0x000000270a277210 */ /* 0x000fce0007ffe00b */
.L_x_52:
[----:B------:R-:W-:Y:S05]  /*56c0*/  @!P1 BRA `(.L_x_51) ;  /* 0x0000000000f89947 */ /* 0x000fea0003800000 */
[----:B------:R-:W-:Y:S02]  /*56d0*/  ISETP.GE.U32.AND P0, PT, R35, 0x3, PT ;  /* 0x000000032300780c */ /* 0x000fe40003f06070 */
[----:B------:R-:W-:-:S11]  /*56e0*/  ISETP.NE.AND P1, PT, R33, RZ, PT ;  /* 0x000000ff2100720c */ /* 0x000fd60003f25270 */
[----:B------:R-:W-:Y:S05]  /*56f0*/  @!P0 BRA `(.L_x_53) ;  /* 0x0000000000748947 */ /* 0x000fea0003800000 */
[----:B------:R-:W-:-:S05]  /*5700*/  IMAD R20, R40, 0x4, R1 ;  /* 0x0000000428147824 */ /* 0x000fca00078e0201 */
[----:B01-34-:R-:W2:Y:S04]  /*5710*/  LDL.128 R8, [R20] ;  /* 0x0000000014087983 */ /* 0x01bea80000100c00 */
        /* <DEDUP_REMOVED lines=10> */
[----:B------:R-:W-:Y:S01]  /*57c0*/  IABS R13, R17 ;  /* 0x00000011000d7213 */ /* 0x000fe20000000000 */
[----:B------:R-:W-:Y:S01]  /*57d0*/  IMAD.MOV.U32 R12, RZ, RZ, R16 ;  /* 0x000000ffff0c7224 */ /* 0x000fe200078e0010 */
[----:B------:R-:W-:Y:S01]  /*57e0*/  IABS R10, R10 ;  /* 0x0000000a000a7213 */ /* 0x000fe20000000000 */
[----:B------:R-:W-:Y:S01]  /*57f0*/  IMAD.MOV.U32 R16, RZ, RZ, R21 ;  /* 0x000000ffff107224 */ /* 0x000fe200078e0015 */
[----:B------:R-:W-:-:S02]  /*5800*/  IABS R11, R11 ;  /* 0x0000000b000b7213 */ /* 0x000fc40000000000 */
[----:B------:R-:W-:Y:S02]  /*5810*/  IADD3 R8, PT, PT, R9, R8, R12 ;  /* 0x0000000809087210 */ /* 0x000fe40007ffe00c */
[----:B------:R-:W-:Y:S02]  /*5820*/  IABS R9, R14 ;  /* 0x0000000e00097213 */ /* 0x000fe40000000000 */
[----:B------:R-:W-:Y:S02]  /*5830*/  IADD3 R8, PT, PT, R13, R8, R16 ;  /* 0x000000080d087210 */ /* 0x000fe40007ffe010 */
[----:B------:R-:W-:Y:S02]  /*5840*/  IABS R18, R18 ;  /* 0x0000001200127213 */ /* 0x000fe40000000000 */
[----:B------:R-:W-:Y:S02]  /*5850*/  IABS R15, R15 ;  /* 0x0000000f000f7213 */ /* 0x000fe40000000000 */
[----:B------:R-:W-:Y:S01]  /*5860*/  IADD3 R8, PT, PT, R9, R10, R8 ;  /* 0x0000000a09087210 */ /* 0x000fe20007ffe008 */
[----:B------:R-:W-:Y:S01]  /*5870*/  IMAD.MOV.U32 R9, RZ, RZ, R11 ;  /* 0x000000ffff097224 */ /* 0x000fe200078e000b */
[----:B------:R-:W-:Y:S01]  /*5880*/  IABS R39, R19 ;  /* 0x0000001300277213 */ /* 0x000fe20000000000 */
[----:B------:R-:W-:-:S02]  /*5890*/  IMAD.MOV.U32 R10, RZ, RZ, R18 ;  /* 0x000000ffff0a7224 */ /* 0x000fc400078e0012 */
[----:B------:R-:W-:-:S03]  /*58a0*/  IMAD.MOV.U32 R11, RZ, RZ, R15 ;  /* 0x000000ffff0b7224 */ /* 0x000fc600078e000f */
[----:B------:R-:W-:-:S04]  /*58b0*/  IADD3 R8, PT, PT, R9, R8, R10 ;  /* 0x0000000809087210 */ /* 0x000fc80007ffe00a */
[----:B------:R-:W-:-:S07]  /*58c0*/  IADD3 R39, PT, PT, R39, R8, R11 ;  /* 0x0000000827277210 */ /* 0x000fce0007ffe00b */
.L_x_53:
[----:B------:R-:W-:Y:S05]  /*58d0*/  @!P1 BRA `(.L_x_51) ;  /* 0x0000000000749947 */ /* 0x000fea0003800000 */
[----:B------:R-:W-:-:S05]  /*58e0*/  IMAD R14, R40, 0x4, R1 ;  /* 0x00000004280e7824 */ /* 0x000fca00078e0201 */
[----:B01----:R-:W2:Y:S04]  /*58f0*/  LDL.64 R12, [R14+0x4000] ;  /* 0x004000000e0c7983 */ /* 0x003ea80000100a00 */
[----:B------:R-:W5:Y:S04]  /*5900*/  LDL.64 R8, [R14+0x8000] ;  /* 0x008000000e087983 */ /* 0x000f680000100a00 */
[----:B---34-:R-:W3:Y:S01]  /*5910*/  LDL.64 R10, [R14] ;  /* 0x000000000e0a7983 */ /* 0x018ee20000100a00 */
[----:B------:R-:W-:Y:S02]  /*5920*/  ISETP.NE.AND P0, PT, R33, 0x1, PT ;  /* 0x000000012100780c */ /* 0x000fe40003f05270 */
[----:B--2---:R-:W-:-:S02]  /*5930*/  IABS R12, R12 ;  /* 0x0000000c000c7213 */ /* 0x004fc40000000000 */
[----:B-----5:R-:W-:-:S03]  /*5940*/  IABS R15, R8 ;  /* 0x00000008000f7213 */ /* 0x020fc60000000000 */
[----:B------:R-:W-:Y:S01]  /*5950*/  IMAD.MOV.U32 R8, RZ, RZ, R12 ;  /* 0x000000ffff087224 */ /* 0x000fe200078e000c */
[----:B---3--:R-:W-:Y:S01]  /*5960*/  IABS R10, R10 ;  /* 0x0000000a000a7213 */ /* 0x008fe20000000000 */
[----:B------:R-:W-:-:S03]  /*5970*/  IMAD.MOV.U32 R12, RZ, RZ, R15 ;  /* 0x000000ffff0c7224 */ /* 0x000fc600078e000f */
        /* <DEDUP_REMOVED lines=19> */
.L_x_51:
[----:B------:R-:W-:Y:S02]  /*5ab0*/  IADD3 R3, P0, PT, R3, 0x1, RZ ;  /* 0x0000000103037810 */ /* 0x000fe40007f1e0ff */
[----:B------:R-:W-:-:S03]  /*5ac0*/  VIMNMX R32, PT, PT, R39, R32, !PT ;  /* 0x0000002027207248 */ /* 0x000fc60007fe0100 */
[----:B------:R-:W-:Y:S01]  /*5ad0*/  IMAD.X R5, RZ, RZ, R5, P0 ;  /* 0x000000ffff057224 */ /* 0x000fe200000e0605 */
[----:B------:R-:W-:-:S04]  /*5ae0*/  ISETP.GT.U32.AND P0, PT, R3, R0, PT ;  /* 0x000000000300720c */ /* 0x000fc80003f04070 */
[----:B------:R-:W-:-:S13]  /*5af0*/  ISETP.GT.U32.AND.EX P0, PT, R5, R2, PT, P0 ;  /* 0x000000020500720c */ /* 0x000fda0003f04100 */
[----:B------:R-:W-:Y:S05]  /*5b00*/  @!P0 BRA `(.L_x_54) ;  /* 0xffffffe8000c8947 */ /* 0x000fea000383ffff */
.L_x_1:
[----:B------:R-:W-:Y:S05]  /*5b10*/  BSYNC.RECONVERGENT B1 ;  /* 0x0000000000017941 */ /* 0x000fea0003800200 */
.L_x_0:
[----:B------:R-:W5:Y:S02]  /*5b20*/  LDCU.64 UR6, c[0x0][0x398] ;  /* 0x00007300ff0677ac */ /* 0x000f640008000a00 */
[----:B-----5:R-:W-:-:S04]  /*5b30*/  LEA R2, P0, R7, UR6, 0x2 ;  /* 0x0000000607027c11 */ /* 0x020fc8000f8010ff */
[----:B------:R-:W-:-:S05]  /*5b40*/  LEA.HI.X R3, R7, UR7, RZ, 0x2, P0 ;  /* 0x0000000707037c11 */ /* 0x000fca00080f14ff */
[----:B------:R-:W-:Y:S01]  /*5b50*/  STG.E desc[UR4][R2.64], R32 ;  /* 0x0000002002007986 */ /* 0x000fe2000c101904 */
[----:B------:R-:W-:Y:S05]  /*5b60*/  EXIT ;  /* 0x000000000000794d */ /* 0x000fea0003800000 */
        .weak           $__internal_0_$__cuda_sm20_div_u64
        .type           $__internal_0_$__cuda_sm20_div_u64,@function
        .size           $__internal_0_$__cuda_sm20_div_u64,($__internal_1_$__cuda_sm20_rem_u64 - $__internal_0_$__cuda_sm20_div_u64)
$__internal_0_$__cuda_sm20_div_u64:
[----:B------:R-:W0:Y:S08]  /*5b70*/  I2F.U64.RP R15, R8 ;  /* 0x00000008000f7312 */ /* 0x000e300000309000 */
[----:B0-----:R-:W0:Y:S02]  /*5b80*/  MUFU.RCP R15, R15 ;  /* 0x0000000f000f7308 */ /* 0x001e240000001000 */
[----:B0-----:R-:W-:-:S06]  /*5b90*/  VIADD R12, R15, 0x1ffffffe ;  /* 0x1ffffffe0f0c7836 */ /* 0x001fcc0000000000 */
[----:B------:R-:W0:Y:S02]  /*5ba0*/  F2I.U64.TRUNC R12, R12 ;  /* 0x0000000c000c7311 */ /* 0x000e24000020d800 */
[----:B0-----:R-:W-:-:S04]  /*5bb0*/  IMAD.WIDE.U32 R10, R12, R8, RZ ;  /* 0x000000080c0a7225 */ /* 0x001fc800078e00ff */
[----:B------:R-:W-:Y:S01]  /*5bc0*/  IMAD R11, R12, R9, R11 ;  /* 0x000000090c0b7224 */ /* 0x000fe200078e020b */
[----:B------:R-:W-:-:S03]  /*5bd0*/  IADD3 R17, P0, PT, RZ, -R10, RZ ;  /* 0x8000000aff117210 */ /* 0x000fc60007f1e0ff */
[----:B------:R-:W-:Y:S02]  /*5be0*/  IMAD R11, R13, R8, R11 ;  /* 0x000000080d0b7224 */ /* 0x000fe400078e020b */
[----:B------:R-:W-:-:S04]  /*5bf0*/  IMAD.HI.U32 R10, R12, R17, RZ ;  /* 0x000000110c0a7227 */ /* 0x000fc800078e00ff */
[----:B------:R-:W-:Y:S02]  /*5c00*/  IMAD.X R19, RZ, RZ, ~R11, P0 ;  /* 0x000000ffff137224 */ /* 0x000fe400000e0e0b */
[----:B------:R-:W-:Y:S02]  /*5c10*/  IMAD.MOV.U32 R11, RZ, RZ, R12 ;  /* 0x000000ffff0b7224 */ /* 0x000fe400078e000c */
[----:B------:R-:W-:-:S04]  /*5c20*/  IMAD.HI.U32 R15, R13, R19, RZ ;  /* 0x000000130d0f7227 */ /* 0x000fc800078e00ff */
[----:B------:R-:W-:-:S04]  /*5c30*/  IMAD.WIDE.U32 R10, P0, R12, R19, R10 ;  /* 0x000000130c0a7225 */ /* 0x000fc8000780000a */
[----:B------:R-:W-:Y:S02]  /*5c40*/  IMAD.X R15, R15, 0x1, R13, P0 ;  /* 0x000000010f0f7824 */ /* 0x000fe400000e060d */
[----:B------:R-:W-:-:S04]  /*5c50*/  IMAD.HI.U32 R10, P1, R13, R17, R10 ;  /* 0x000000110d0a7227 */ /* 0x000fc8000782000a */
[----:B------:R-:W-:-:S05]  /*5c60*/  IMAD R11, R13, R19, RZ ;  /* 0x000000130d0b7224 */ /* 0x000fca00078e02ff */
[----:B------:R-:W-:-:S04]  /*5c70*/  IADD3 R11, P3, PT, R11, R10, RZ ;  /* 0x0000000a0b0b7210 */ /* 0x000fc80007f7e0ff */
[----:B------:R-:W-:Y:S01]  /*5c80*/  IADD3.X R15, PT, PT, RZ, RZ, R15, P3, P1 ;  /* 0x000000ffff0f7210 */ /* 0x000fe20001fe240f */
[----:B------:R-:W-:-:S04]  /*5c90*/  IMAD.WIDE.U32 R12, R11, R8, RZ ;  /* 0x000000080b0c7225 */ /* 0x000fc800078e00ff */
[----:B------:R-:W-:Y:S01]  /*5ca0*/  IMAD R10, R11, R9, R13 ;  /* 0x000000090b0a7224 */ /* 0x000fe200078e020d */
[----:B------:R-:W-:-:S03]  /*5cb0*/  IADD3 R13, P0, PT, RZ, -R12, RZ ;  /* 0x8000000cff0d7210 */ /* 0x000fc60007f1e0ff */
[----:B------:R-:W-:Y:S02]  /*5cc0*/  IMAD R12, R15, R8, R10 ;  /* 0x000000080f0c7224 */ /* 0x000fe400078e020a */
[----:B------:R-:W-:-:S04]  /*5cd0*/  IMAD.HI.U32 R10, R11, R13, RZ ;  /* 0x0000000d0b0a7227 */ /* 0x000fc800078e00ff */
[----:B------:R-:W-:-:S04]  /*5ce0*/  IMAD.X R12, RZ, RZ, ~R12, P0 ;  /* 0x000000ffff0c7224 */ /* 0x000fc800000e0e0c */
[----:B------:R-:W-:-:S04]  /*5cf0*/  IMAD.WIDE.U32 R10, P0, R11, R12, R10 ;  /* 0x0000000c0b0a7225 */ /* 0x000fc8000780000a */
[----:B------:R-:W-:-:S04]  /*5d00*/  IMAD.HI.U32 R18, R15, R12, RZ ;  /* 0x0000000c0f127227 */ /* 0x000fc800078e00ff */
[----:B------:R-:W-:-:S04]  /*5d10*/  IMAD.HI.U32 R10, P1, R15, R13, R10 ;  /* 0x0000000d0f0a7227 */ /* 0x000fc8000782000a */
[----:B------:R-:W-:Y:S02]  /*5d20*/  IMAD R11, R15, R12, RZ ;  /* 0x0000000c0f0b7224 */ /* 0x000fe400078e02ff */
[----:B------:R-:W-:-:S03]  /*5d30*/  IMAD.X R15, R18, 0x1, R15, P0 ;  /* 0x00000001120f7824 */ /* 0x000fc600000e060f */
[----:B------:R-:W-:Y:S01]  /*5d40*/  IADD3 R12, P3, PT, R11, R10, RZ ;  /* 0x0000000a0b0c7210 */ /* 0x000fe20007f7e0ff */
[----:B------:R-:W-:-:S03]  /*5d50*/  IMAD.MOV.U32 R11, RZ, RZ, RZ ;  /* 0x000000ffff0b7224 */ /* 0x000fc600078e00ff */
[----:B------:R-:W-:Y:S01]  /*5d60*/  IADD3.X R18, PT, PT, RZ, RZ, R15, P3, P1 ;  /* 0x000000ffff127210 */ /* 0x000fe20001fe240f */
[----:B------:R-:W-:-:S04]  /*5d70*/  IMAD.HI.U32 R10, R12, R3, RZ ;  /* 0x000000030c0a7227 */ /* 0x000fc800078e00ff */
[-C--:B------:R-:W-:Y:S02]  /*5d80*/  IMAD R15, R18, R5.reuse, RZ ;  /* 0x00000005120f7224 */ /* 0x080fe400078e02ff */
[----:B------:R-:W-:-:S04]  /*5d90*/  IMAD.WIDE.U32 R10, R12, R5, R10 ;  /* 0x000000050c0a7225 */ /* 0x000fc800078e000a */
[----:B------:R-:W-:-:S04]  /*5da0*/  IMAD.HI.U32 R13, R18, R5, RZ ;  /* 0x00000005120d7227 */ /* 0x000fc800078e00ff */
[----:B------:R-:W-:-:S04]  /*5db0*/  IMAD.HI.U32 R10, P0, R18, R3, R10 ;  /* 0x00000003120a7227 */ /* 0x000fc8000780000a */
[----:B------:R-:W-:Y:S01]  /*5dc0*/  IMAD.X R13, RZ, RZ, R13, P0 ;  /* 0x000000ffff0d7224 */ /* 0x000fe200000e060d */
[----:B------:R-:W-:-:S05]  /*5dd0*/  IADD3 R15, P1, PT, R15, R10, RZ ;  /* 0x0000000a0f0f7210 */ /* 0x000fca0007f3e0ff */
[----:B------:R-:W-:-:S04]  /*5de0*/  IMAD.WIDE.U32 R10, R15, R8, RZ ;  /* 0x000000080f0a7225 */ /* 0x000fc800078e00ff */
[----:B------:R-:W-:Y:S01]  /*5df0*/  IMAD.X R13, RZ, RZ, R13, P1 ;  /* 0x000000ffff0d7224 */ /* 0x000fe200008e060d */
[----:B------:R-:W-:Y:S01]  /*5e00*/  IADD3 R19, P1, PT, -R10, R3, RZ ;  /* 0x000000030a137210 */ /* 0x000fe20007f3e1ff */
[----:B------:R-:W-:-:S03]  /*5e10*/  IMAD R11, R15, R9, R11 ;  /* 0x000000090f0b7224 */ /* 0x000fc600078e020b */
[-C--:B------:R-:W-:Y:S01]  /*5e20*/  ISETP.GE.U32.AND P0, PT, R19, R8.reuse, PT ;  /* 0x000000081300720c */ /* 0x080fe20003f06070 */
[----:B------:R-:W-:-:S04]  /*5e30*/  IMAD R10, R13, R8, R11 ;  /* 0x000000080d0a7224 */ /* 0x000fc800078e020b */
[----:B------:R-:W-:Y:S01]  /*5e40*/  IMAD.X R21, R5, 0x1, ~R10, P1 ;  /* 0x0000000105157824 */ /* 0x000fe200008e0e0a */
[C---:B------:R-:W-:Y:S02]  /*5e50*/  IADD3 R11, P1, PT, -R8.reuse, R19, RZ ;  /* 0x00000013080b7210 */ /* 0x040fe40007f3e1ff */
[----:B------:R-:W-:Y:S02]  /*5e60*/  IADD3 R10, P3, PT, R15, 0x1, RZ ;  /* 0x000000010f0a7810 */ /* 0x000fe40007f7e0ff */
[C---:B------:R-:W-:Y:S01]  /*5e70*/  ISETP.GE.U32.AND.EX P0, PT, R21.reuse, R9, PT, P0 ;  /* 0x000000091500720c */ /* 0x040fe20003f06100 */
[----:B------:R-:W-:Y:S01]  /*5e80*/  IMAD.X R17, R21, 0x1, ~R9, P1 ;  /* 0x0000000115117824 */ /* 0x000fe200008e0e09 */
[----:B------:R-:W-:Y:S01]  /*5e90*/  ISETP.NE.U32.AND P1, PT, R8, RZ, PT ;  /* 0x000000ff0800720c */ /* 0x000fe20003f25070 */
[----:B------:R-:W-:Y:S01]  /*5ea0*/  IMAD.X R12, RZ, RZ, R13, P3 ;  /* 0x000000ffff0c7224 */ /* 0x000fe200018e060d */
[----:B------:R-:W-:Y:S02]  /*5eb0*/  SEL R11, R11, R19, P0 ;  /* 0x000000130b0b7207 */ /* 0x000fe40000000000 */
[----:B------:R-:W-:-:S02]  /*5ec0*/  SEL R15, R10, R15, P0 ;  /* 0x0000000f0a0f7207 */ /* 0x000fc40000000000 */
[----:B------:R-:W-:Y:S02]  /*5ed0*/  SEL R17, R17, R21, P0 ;  /* 0x0000001511117207 */ /* 0x000fe40000000000 */
[----:B------:R-:W-:Y:S02]  /*5ee0*/  SEL R10, R12, R13, P0 ;  /* 0x0000000d0c0a7207 */ /* 0x000fe40000000000 */
[----:B------:R-:W-:Y:S02]  /*5ef0*/  ISETP.GE.U32.AND P0, PT, R11, R8, PT ;  /* 0x000000080b00720c */ /* 0x000fe40003f06070 */
[----:B------:R-:W-:Y:S02]  /*5f00*/  IADD3 R12, P3, PT, R15, 0x1, RZ ;  /* 0x000000010f0c7810 */ /* 0x000fe40007f7e0ff */
[----:B------:R-:W-:Y:S02]  /*5f10*/  ISETP.GE.U32.AND.EX P0, PT, R17, R9, PT, P0 ;  /* 0x000000091100720c */ /* 0x000fe40003f06100 */
[----:B------:R-:W-:Y:S01]  /*5f20*/  ISETP.NE.AND.EX P1, PT, R9, RZ, PT, P1 ;  /* 0x000000ff0900720c */ /* 0x000fe20003f25310 */
[----:B------:R-:W-:Y:S01]  /*5f30*/  IMAD.X R13, RZ, RZ, R10, P3 ;  /* 0x000000ffff0d7224 */ /* 0x000fe200018e060a */
[----:B------:R-:W-:Y:S01]  /*5f40*/  SEL R12, R12, R15, P0 ;  /* 0x0000000f0c0c7207 */ /* 0x000fe20000000000 */
[----:B------:R-:W-:-:S03]  /*5f50*/  IMAD.MOV.U32 R15, RZ, RZ, 0x0 ;  /* 0x00000000ff0f7424 */ /* 0x000fc600078e00ff */
[----:B------:R-:W-:Y:S02]  /*5f60*/  SEL R13, R13, R10, P0 ;  /* 0x0000000a0d0d7207 */ /* 0x000fe40000000000 */
[----:B------:R-:W-:Y:S02]  /*5f70*/  SEL R12, R12, 0xffffffff, P1 ;  /* 0xffffffff0c0c7807 */ /* 0x000fe40000800000 */
[----:B------:R-:W-:Y:S01]  /*5f80*/  SEL R13, R13, 0xffffffff, P1 ;  /* 0xffffffff0d0d7807 */ /* 0x000fe20000800000 */
[----:B------:R-:W-:Y:S06]  /*5f90*/  RET.REL.NODEC R14 `(_Z4funcPiyyS_S_iiiPy) ;  /* 0xffffffa00e187950 */ /* 0x000fec0003c3ffff */
        .weak           $__internal_1_$__cuda_sm20_rem_u64
        .type           $__internal_1_$__cuda_sm20_rem_u64,@function
        .size           $__internal_1_$__cuda_sm20_rem_u64,(.L_x_57 - $__internal_1_$__cuda_sm20_rem_u64)
$__internal_1_$__cuda_sm20_rem_u64:
[----:B------:R-:W0:Y:S01]  /*5fa0*/  LDCU UR6, c[0x0][0x3b0] ;  /* 0x00007600ff0677ac */ /* 0x000e220008000800 */
[----:B------:R-:W-:Y:S02]  /*5fb0*/  IMAD.MOV.U32 R19, RZ, RZ, R35 ;  /* 0x000000ffff137224 */ /* 0x000fe400078e0023 */
[----:B0-----:R-:W-:-:S04]  /*5fc0*/  IMAD.U32 R18, RZ, RZ, UR6 ;  /* 0x00000006ff127e24 */ /* 0x001fc8000f8e00ff */
[----:B------:R-:W0:Y:S08]  /*5fd0*/  I2F.U64.RP R15, R18 ;  /* 0x00000012000f7312 */ /* 0x000e300000309000 */
[----:B0-----:R-:W0:Y:S02]  /*5fe0*/  MUFU.RCP R15, R15 ;  /* 0x0000000f000f7308 */ /* 0x001e240000001000 */
[----:B0-----:R-:W-:-:S06]  /*5ff0*/  VIADD R10, R15, 0x1ffffffe ;  /* 0x1ffffffe0f0a7836 */ /* 0x001fcc0000000000 */
[----:B------:R-:W0:Y:S02]  /*6000*/  F2I.U64.TRUNC R10, R10 ;  /* 0x0000000a000a7311 */ /* 0x000e24000020d800 */
[----:B0-----:R-:W-:-:S04]  /*6010*/  IMAD.WIDE.U32 R8, R10, UR6, RZ ;  /* 0x000000060a087c25 */ /* 0x001fc8000f8e00ff */
[----:B------:R-:W-:Y:S01]  /*6020*/  IMAD R9, R10, R35, R9 ;  /* 0x000000230a097224 */ /* 0x000fe200078e0209 */
[----:B------:R-:W-:-:S03]  /*6030*/  IADD3 R17, P0, PT, RZ, -R8, RZ ;  /* 0x80000008ff117210 */ /* 0x000fc60007f1e0ff */
[----:B------:R-:W-:Y:S02]  /*6040*/  IMAD R9, R11, UR6, R9 ;  /* 0x000000060b097c24 */ /* 0x000fe4000f8e0209 */
[----:B------:R-:W-:-:S04]  /*6050*/  IMAD.HI.U32 R8, R10, R17, RZ ;  /* 0x000000110a087227 */ /* 0x000fc800078e00ff */
[----:B------:R-:W-:Y:S02]  /*6060*/  IMAD.X R21, RZ, RZ, ~R9, P0 ;  /* 0x000000ffff157224 */ /* 0x000fe400000e0e09 */
[----:B------:R-:W-:Y:S02]  /*6070*/  IMAD.MOV.U32 R9, RZ, RZ, R10 ;  /* 0x000000ffff097224 */ /* 0x000fe400078e000a */
[-C--:B------:R-:W-:Y:S02]  /*6080*/  IMAD R19, R11, R21.reuse, RZ ;  /* 0x000000150b137224 */ /* 0x080fe400078e02ff */
[----:B------:R-:W-:-:S04]  /*6090*/  IMAD.WIDE.U32 R8, P0, R10, R21, R8 ;  /* 0x000000150a087225 */ /* 0x000fc80007800008 */
[----:B------:R-:W-:-:S04]  /*60a0*/  IMAD.HI.U32 R15, R11, R21, RZ ;  /* 0x000000150b0f7227 */ /* 0x000fc800078e00ff */
[----:B------:R-:W-:-:S04]  /*60b0*/  IMAD.HI.U32 R8, P1, R11, R17, R8 ;  /* 0x000000110b087227 */ /* 0x000fc80007820008 */
[----:B------:R-:W-:Y:S01]  /*60c0*/  IMAD.X R15, R15, 0x1, R11, P0 ;  /* 0x000000010f0f7824 */ /* 0x000fe200000e060b */
[----:B------:R-:W-:-:S04]  /*60d0*/  IADD3 R9, P3, PT, R19, R8, RZ ;  /* 0x0000000813097210 */ /* 0x000fc80007f7e0ff */
[----:B------:R-:W-:Y:S01]  /*60e0*/  IADD3.X R15, PT, PT, RZ, RZ, R15, P3, P1 ;  /* 0x000000ffff0f7210 */ /* 0x000fe20001fe240f */
[----:B------:R-:W-:-:S04]  /*60f0*/  IMAD.WIDE.U32 R10, R9, UR6, RZ ;  /* 0x00000006090a7c25 */ /* 0x000fc8000f8e00ff */
[----:B------:R-:W-:Y:S01]  /*6100*/  IMAD R8, R9, R35, R11 ;  /* 0x0000002309087224 */ /* 0x000fe200078e020b */
[----:B------:R-:W-:-:S03]  /*6110*/  IADD3 R11, P0, PT, RZ, -R10, RZ ;  /* 0x8000000aff0b7210 */ /* 0x000fc60007f1e0ff */
[----:B------:R-:W-:Y:S02]  /*6120*/  IMAD R10, R15, UR6, R8 ;  /* 0x000000060f0a7c24 */ /* 0x000fe4000f8e0208 */
[----:B------:R-:W-:-:S04]  /*6130*/  IMAD.HI.U32 R8, R9, R11, RZ ;  /* 0x0000000b09087227 */ /* 0x000fc800078e00ff */
[----:B------:R-:W-:-:S04]  /*6140*/  IMAD.X R10, RZ, RZ, ~R10, P0 ;  /* 0x000000ffff0a7224 */ /* 0x000fc800000e0e0a */
[----:B------:R-:W-:-:S04]  /*6150*/  IMAD.WIDE.U32 R8, P0, R9, R10, R8 ;  /* 0x0000000a09087225 */ /* 0x000fc80007800008 */
[C---:B------:R-:W-:Y:S02]  /*6160*/  IMAD R17, R15.reuse, R10, RZ ;  /* 0x0000000a0f117224 */ /* 0x040fe400078e02ff */
[----:B------:R-:W-:-:S04]  /*6170*/  IMAD.HI.U32 R8, P1, R15, R11, R8 ;  /* 0x0000000b0f087227 */ /* 0x000fc80007820008 */
[----:B------:R-:W-:Y:S01]  /*6180*/  IMAD.HI.U32 R10, R15, R10, RZ ;  /* 0x0000000a0f0a7227 */ /* 0x000fe200078e00ff */
[----:B------:R-:W-:-:S03]  /*6190*/  IADD3 R11, P3, PT, R17, R8, RZ ;  /* 0x00000008110b7210 */ /* 0x000fc60007f7e0ff */
[----:B------:R-:W-:Y:S02]  /*61a0*/  IMAD.X R15, R10, 0x1, R15, P0 ;  /* 0x000000010a0f7824 */ /* 0x000fe400000e060f */
[----:B------:R-:W-:-:S03]  /*61b0*/  IMAD.HI.U32 R8, R11, R14, RZ ;  /* 0x0000000e0b087227 */ /* 0x000fc600078e00ff */
[----:B------:R-:W-:Y:S01]  /*61c0*/  IADD3.X R15, PT, PT, RZ, RZ, R15, P3, P1 ;  /* 0x000000ffff0f7210 */ /* 0x000fe20001fe240f */
[----:B------:R-:W-:Y:S02]  /*61d0*/  IMAD.MOV.U32 R9, RZ, RZ, RZ ;  /* 0x000000ffff097224 */ /* 0x000fe400078e00ff */
[----:B------:R-:W-:-:S04]  /*61e0*/  IMAD.WIDE.U32 R8, R11, R13, R8 ;  /* 0x0000000d0b087225 */ /* 0x000fc800078e0008 */
[C---:B------:R-:W-:Y:S02]  /*61f0*/  IMAD R11, R15.reuse, R13, RZ ;  /* 0x0000000d0f0b7224 */ /* 0x040fe400078e02ff */
[----:B------:R-:W-:-:S04]  /*6200*/  IMAD.HI.U32 R8, P0, R15, R14, R8 ;  /* 0x0000000e0f087227 */ /* 0x000fc80007800008 */
[----:B------:R-:W-:Y:S01]  /*6210*/  IMAD.HI.U32 R10, R15, R13, RZ ;  /* 0x0000000d0f0a7227 */ /* 0x000fe200078e00ff */
[----:B------:R-:W-:-:S03]  /*6220*/  IADD3 R11, P1, PT, R11, R8, RZ ;  /* 0x000000080b0b7210 */ /* 0x000fc60007f3e0ff */
[----:B------:R-:W-:Y:S02]  /*6230*/  IMAD.X R10, RZ, RZ, R10, P0 ;  /* 0x000000ffff0a7224 */ /* 0x000fe400000e060a */
[----:B------:R-:W-:-:S04]  /*6240*/  IMAD.WIDE.U32 R8, R11, UR6, RZ ;  /* 0x000000060b087c25 */ /* 0x000fc8000f8e00ff */
[----:B------:R-:W-:Y:S01]  /*6250*/  IMAD.X R10, RZ, RZ, R10, P1 ;  /* 0x000000ffff0a7224 */ /* 0x000fe200008e060a */
[----:B------:R-:W-:Y:S01]  /*6260*/  IADD3 R8, P1, PT, -R8, R14, RZ ;  /* 0x0000000e08087210 */ /* 0x000fe20007f3e1ff */
[----:B------:R-:W-:-:S03]  /*6270*/  IMAD R11, R11, R35, R9 ;  /* 0x000000230b0b7224 */ /* 0x000fc600078e0209 */
[----:B------:R-:W-:Y:S01]  /*6280*/  ISETP.GE.U32.AND P0, PT, R8, UR6, PT ;  /* 0x0000000608007c0c */ /* 0x000fe2000bf06070 */
[----:B------:R-:W-:-:S04]  /*6290*/  IMAD R10, R10, UR6, R11 ;  /* 0x000000060a0a7c24 */ /* 0x000fc8000f8e020b */
[----:B------:R-:W-:Y:S01]  /*62a0*/  IMAD.X R14, R13, 0x1, ~R10, P1 ;  /* 0x000000010d0e7824 */ /* 0x000fe200008e0e0a */
[----:B------:R-:W-:Y:S01]  /*62b0*/  IADD3 R9, P1, PT, R8, -UR6, RZ ;  /* 0x8000000608097c10 */ /* 0x000fe2000ff3e0ff */
[----:B------:R-:W-:-:S03]  /*62c0*/  IMAD.MOV.U32 R13, RZ, RZ, 0x0 ;  /* 0x00000000ff0d7424 */ /* 0x000fc600078e00ff */
[C---:B------:R-:W-:Y:S01]  /*62d0*/  ISETP.GE.U32.AND.EX P0, PT, R14.reuse, R35, PT, P0 ;  /* 0x000000230e00720c */ /* 0x040fe20003f06100 */
[----:B------:R-:W-:Y:S01]  /*62e0*/  IMAD.X R10, R14, 0x1, ~R35, P1 ;  /* 0x000000010e0a7824 */ /* 0x000fe200008e0e23 */
[----:B------:R-:W-:Y:S02]  /*62f0*/  ISETP.NE.U32.AND P1, PT, RZ, UR6, PT ;  /* 0x00000006ff007c0c */ /* 0x000fe4000bf25070 */
[----:B------:R-:W-:Y:S02]  /*6300*/  SEL R9, R9, R8, P0 ;  /* 0x0000000809097207 */ /* 0x000fe40000000000 */
[----:B------:R-:W-:Y:S02]  /*6310*/  SEL R10, R10, R14, P0 ;  /* 0x0000000e0a0a7207 */ /* 0x000fe40000000000 */
[C---:B------:R-:W-:Y:S01]  /*6320*/  ISETP.GE.U32.AND P0, PT, R9.reuse, UR6, PT ;  /* 0x0000000609007c0c */ /* 0x040fe2000bf06070 */
[----:B------:R-:W-:Y:S01]  /*6330*/  VIADD R8, R9, -UR6 ;  /* 0x8000000609087c36 */ /* 0x000fe20008000000 */
[----:B------:R-:W-:-:S02]  /*6340*/  ISETP.NE.AND.EX P1, PT, R35, RZ, PT, P1 ;  /* 0x000000ff2300720c */ /* 0x000fc40003f25310 */
[----:B------:R-:W-:-:S04]  /*6350*/  ISETP.GE.U32.AND.EX P0, PT, R10, R35, PT, P0 ;  /* 0x000000230a00720c */ /* 0x000fc80003f06100 */
[----:B------:R-:W-:-:S04]  /*6360*/  SEL R8, R8, R9, P0 ;  /* 0x0000000908087207 */ /* 0x000fc80000000000 */
[----:B------:R-:W-:Y:S01]  /*6370*/  SEL R8, R8, 0xffffffff, P1 ;  /* 0xffffffff08087807 */ /* 0x000fe20000800000 */
[----:B------:R-:W-:Y:S06]  /*6380*/  RET.REL.NODEC R12 `(_Z4funcPiyyS_S_iiiPy) ;  /* 0xffffff9c0c1c7950 */ /* 0x000fec0003c3ffff */
.L_x_55:
[----:B------:R-:W-:-:S00]  /*6390*/  BRA `(.L_x_55) ;  /* 0xfffffffc00fc7947 */ /* 0x000fc0000383ffff */
[----:B------:R-:W-:-:S00]  /*63a0*/  NOP ;  /* 0x0000000000007918 */ /* 0x000fc00000000000 */
        /* <DEDUP_REMOVED lines=13> */
.L_x_57:


//--------------------- .nv.shared.reserved.0     --------------------------
	.section	.nv.shared.reserved.0,"aw",@nobits
	.weak		__nv_reservedSMEM_offset_0_alias
	.size		__nv_reservedSMEM_offset_0_alias, 0, 64
	.other		__nv_reservedSMEM_offset_0_alias,@"STO_CUDA_RESERVED_SHARED STV_DEFAULT"
__nv_reservedSMEM_offset_0_alias:
	.zero		0
	.zero		64


//--------------------- .nv.constant0._Z4funcPiyyS_S_iiiPy --------------------------
	.section	.nv.constant0._Z4funcPiyyS_S_iiiPy,"a",@progbits
	.sectionflags	@""
	.align	4
.nv.constant0._Z4funcPiyyS_S_iiiPy:
	.zero		960


//--------------------- SYMBOLS --------------------------

	.type		.nv.reservedSmem.offset0,@object
	.size		.nv.reservedSmem.offset0,0x4
